	.target	sm_90a

	.elftype	@"ET_EXEC"


//--------------------- .note.nv.tkinfo           --------------------------
	.section	.note.nv.tkinfo,"",@"SHT_NOTE"
	.sectionflags	@"SHF_NOTE_NV_TKINFO"
	.tkinfo
        /*0018*/ 	.word	0x00000002
        /*0030*/ 	.string	""
        /*0030*/ 	.string	"ptxas"
        /*0030*/ 	.string	"Cuda compilation tools, release 13.0, V13.0.88"
        /*0030*/ 	.string	"Build cuda_13.0.r13.0/compiler.36424714_0"
        /*0030*/ 	.string	"-arch sm_90a -m 64 "



//--------------------- .note.nv.cuinfo           --------------------------
	.section	.note.nv.cuinfo,"",@"SHT_NOTE"
	.sectionflags	@"SHF_NOTE_NV_CUINFO"
        /*0018*/ 	.short	0x0002
        /*001a*/ 	.short	0x005a
        /*001c*/ 	.short	0x0082
	.zero		2


//--------------------- .nv.info                  --------------------------
	.section	.nv.info,"",@"SHT_CUDA_INFO"
	.align	4


	//----- nvinfo : EIATTR_REGCOUNT
	.align		4
        /*0000*/ 	.byte	0x04, 0x2f
        /*0002*/ 	.short	(.L_15 - .L_14)
	.align		4
.L_14:
        /*0004*/ 	.word	index@(_ZN7cutlass13device_kernelINS_4gemm6kernel13GemmUniversalIN4cute5tupleIJiiiiEEENS1_10collective13CollectiveMmaINS1_34MainloopSm90TmaGmmaWarpSpecializedILi5ENS5_IJNS4_1CILi2EEESB_NSA_ILi1EEEEEENS1_35KernelTmaWarpSpecializedCooperativeEEENS5_IJNSA_ILi128EEESG_NSA_ILi64EEEEEENS_10bfloat16_tENS5_IJlSC_lEEESJ_SK_NS4_8TiledMMAINS4_8MMA_AtomIJNS4_4SM904GMMA28MMA_64x128x16_F32BF16BF16_SSILNSO_5MajorE0ELSQ_0ELNSO_7ScaleInE1ELSR_1EEEEEENS4_6LayoutINS5_IJSB_SC_SC_EEENS5_IJSC_NSA_ILi0EEESW_EEEEENS5_IJNS4_10UnderscoreESZ_SZ_EEEEENS4_23SM90_TMA_LOAD_MULTICASTENS4_14ComposedLayoutINS4_7SwizzleILi3ELi4ELi3EEENS4_18smem_ptr_flag_bitsILi16EEENSU_INS5_IJNSA_ILi8EEESH_EEENS5_IJSH_SC_EEEEEEEvNS4_8identityES12_S1C_vS1D_EENS_8epilogue10collective6detail29Sm90TmaWarpSpecializedAdapterINS1G_15DefaultEpilogueISJ_SK_SK_NS1F_6thread17LinearCombinationISJ_Li1EffLNS1K_9ScaleType4KindE0ELNS_15FloatRoundStyleE2ESJ_EENS1_15EpilogueDefaultEEEEEvvEEEEvNT_6ParamsE)
        /*0008*/ 	.word	0x000000a8


	//----- nvinfo : EIATTR_FRAME_SIZE
	.align		4
.L_15:
        /*000c*/ 	.byte	0x04, 0x11
        /*000e*/ 	.short	(.L_17 - .L_16)
	.align		4
.L_16:
        /*0010*/ 	.word	index@(_ZN7cutlass13device_kernelINS_4gemm6kernel13GemmUniversalIN4cute5tupleIJiiiiEEENS1_10collective13CollectiveMmaINS1_34MainloopSm90TmaGmmaWarpSpecializedILi5ENS5_IJNS4_1CILi2EEESB_NSA_ILi1EEEEEENS1_35KernelTmaWarpSpecializedCooperativeEEENS5_IJNSA_ILi128EEESG_NSA_ILi64EEEEEENS_10bfloat16_tENS5_IJlSC_lEEESJ_SK_NS4_8TiledMMAINS4_8MMA_AtomIJNS4_4SM904GMMA28MMA_64x128x16_F32BF16BF16_SSILNSO_5MajorE0ELSQ_0ELNSO_7ScaleInE1ELSR_1EEEEEENS4_6LayoutINS5_IJSB_SC_SC_EEENS5_IJSC_NSA_ILi0EEESW_EEEEENS5_IJNS4_10UnderscoreESZ_SZ_EEEEENS4_23SM90_TMA_LOAD_MULTICASTENS4_14ComposedLayoutINS4_7SwizzleILi3ELi4ELi3EEENS4_18smem_ptr_flag_bitsILi16EEENSU_INS5_IJNSA_ILi8EEESH_EEENS5_IJSH_SC_EEEEEEEvNS4_8identityES12_S1C_vS1D_EENS_8epilogue10collective6detail29Sm90TmaWarpSpecializedAdapterINS1G_15DefaultEpilogueISJ_SK_SK_NS1F_6thread17LinearCombinationISJ_Li1EffLNS1K_9ScaleType4KindE0ELNS_15FloatRoundStyleE2ESJ_EENS1_15EpilogueDefaultEEEEEvvEEEEvNT_6ParamsE)
        /*0014*/ 	.word	0x00000000


	//----- nvinfo : EIATTR_MIN_STACK_SIZE
	.align		4
.L_17:
        /*0018*/ 	.byte	0x04, 0x12
        /*001a*/ 	.short	(.L_19 - .L_18)
	.align		4
.L_18:
        /*001c*/ 	.word	index@(_ZN7cutlass13device_kernelINS_4gemm6kernel13GemmUniversalIN4cute5tupleIJiiiiEEENS1_10collective13CollectiveMmaINS1_34MainloopSm90TmaGmmaWarpSpecializedILi5ENS5_IJNS4_1CILi2EEESB_NSA_ILi1EEEEEENS1_35KernelTmaWarpSpecializedCooperativeEEENS5_IJNSA_ILi128EEESG_NSA_ILi64EEEEEENS_10bfloat16_tENS5_IJlSC_lEEESJ_SK_NS4_8TiledMMAINS4_8MMA_AtomIJNS4_4SM904GMMA28MMA_64x128x16_F32BF16BF16_SSILNSO_5MajorE0ELSQ_0ELNSO_7ScaleInE1ELSR_1EEEEEENS4_6LayoutINS5_IJSB_SC_SC_EEENS5_IJSC_NSA_ILi0EEESW_EEEEENS5_IJNS4_10UnderscoreESZ_SZ_EEEEENS4_23SM90_TMA_LOAD_MULTICASTENS4_14ComposedLayoutINS4_7SwizzleILi3ELi4ELi3EEENS4_18smem_ptr_flag_bitsILi16EEENSU_INS5_IJNSA_ILi8EEESH_EEENS5_IJSH_SC_EEEEEEEvNS4_8identityES12_S1C_vS1D_EENS_8epilogue10collective6detail29Sm90TmaWarpSpecializedAdapterINS1G_15DefaultEpilogueISJ_SK_SK_NS1F_6thread17LinearCombinationISJ_Li1EffLNS1K_9ScaleType4KindE0ELNS_15FloatRoundStyleE2ESJ_EENS1_15EpilogueDefaultEEEEEvvEEEEvNT_6ParamsE)
        /*0020*/ 	.word	0x00000000
.L_19:


//--------------------- .nv.compat                --------------------------
	.section	.nv.compat,"",@"SHT_CUDA_COMPAT_INFO"
	.align	4
        /*0000*/ 	.byte	0x02, 0x09, 0x01, 0x00, 0x02, 0x02, 0x04, 0x00, 0x02, 0x05, 0x05, 0x00, 0x03, 0x07, 0x01, 0x01
        /*0010*/ 	.byte	0x02, 0x03, 0x01, 0x00, 0x02, 0x06, 0x01, 0x00, 0x04, 0x0b, 0x08, 0x00, 0x00, 0x00, 0x00, 0x00
        /*0020*/ 	.byte	0x00, 0x00, 0x00, 0x00


//--------------------- .nv.info._ZN7cutlass13device_kernelINS_4gemm6kernel13GemmUniversalIN4cute5tupleIJiiiiEEENS1_10collective13CollectiveMmaINS1_34MainloopSm90TmaGmmaWarpSpecializedILi5ENS5_IJNS4_1CILi2EEESB_NSA_ILi1EEEEEENS1_35KernelTmaWarpSpecializedCooperativeEEENS5_IJNSA_ILi128EEESG_NSA_ILi64EEEEEENS_10bfloat16_tENS5_IJlSC_lEEESJ_SK_NS4_8TiledMMAINS4_8MMA_AtomIJNS4_4SM904GMMA28MMA_64x128x16_F32BF16BF16_SSILNSO_5MajorE0ELSQ_0ELNSO_7ScaleInE1ELSR_1EEEEEENS4_6LayoutINS5_IJSB_SC_SC_EEENS5_IJSC_NSA_ILi0EEESW_EEEEENS5_IJNS4_10UnderscoreESZ_SZ_EEEEENS4_23SM90_TMA_LOAD_MULTICASTENS4_14ComposedLayoutINS4_7SwizzleILi3ELi4ELi3EEENS4_18smem_ptr_flag_bitsILi16EEENSU_INS5_IJNSA_ILi8EEESH_EEENS5_IJSH_SC_EEEEEEEvNS4_8identityES12_S1C_vS1D_EENS_8epilogue10collective6detail29Sm90TmaWarpSpecializedAdapterINS1G_15DefaultEpilogueISJ_SK_SK_NS1F_6thread17LinearCombinationISJ_Li1EffLNS1K_9ScaleType4KindE0ELNS_15FloatRoundStyleE2ESJ_EENS1_15EpilogueDefaultEEEEEvvEEEEvNT_6ParamsE --------------------------
	.section	.nv.info._ZN7cutlass13device_kernelINS_4gemm6kernel13GemmUniversalIN4cute5tupleIJiiiiEEENS1_10collective13CollectiveMmaINS1_34MainloopSm90TmaGmmaWarpSpecializedILi5ENS5_IJNS4_1CILi2EEESB_NSA_ILi1EEEEEENS1_35KernelTmaWarpSpecializedCooperativeEEENS5_IJNSA_ILi128EEESG_NSA_ILi64EEEEEENS_10bfloat16_tENS5_IJlSC_lEEESJ_SK_NS4_8TiledMMAINS4_8MMA_AtomIJNS4_4SM904GMMA28MMA_64x128x16_F32BF16BF16_SSILNSO_5MajorE0ELSQ_0ELNSO_7ScaleInE1ELSR_1EEEEEENS4_6LayoutINS5_IJSB_SC_SC_EEENS5_IJSC_NSA_ILi0EEESW_EEEEENS5_IJNS4_10UnderscoreESZ_SZ_EEEEENS4_23SM90_TMA_LOAD_MULTICASTENS4_14ComposedLayoutINS4_7SwizzleILi3ELi4ELi3EEENS4_18smem_ptr_flag_bitsILi16EEENSU_INS5_IJNSA_ILi8EEESH_EEENS5_IJSH_SC_EEEEEEEvNS4_8identityES12_S1C_vS1D_EENS_8epilogue10collective6detail29Sm90TmaWarpSpecializedAdapterINS1G_15DefaultEpilogueISJ_SK_SK_NS1F_6thread17LinearCombinationISJ_Li1EffLNS1K_9ScaleType4KindE0ELNS_15FloatRoundStyleE2ESJ_EENS1_15EpilogueDefaultEEEEEvvEEEEvNT_6ParamsE,"",@"SHT_CUDA_INFO"
	.sectionflags	@""
	.align	4


	//----- nvinfo : EIATTR_CUDA_API_VERSION
	.align		4
        /*0000*/ 	.byte	0x04, 0x37
        /*0002*/ 	.short	(.L_21 - .L_20)
.L_20:
        /*0004*/ 	.word	0x00000082


	//----- nvinfo : EIATTR_KPARAM_INFO
	.align		4
.L_21:
        /*0008*/ 	.byte	0x04, 0x17
        /*000a*/ 	.short	(.L_23 - .L_22)
.L_22:
        /*000c*/ 	.word	0x00000000
        /*0010*/ 	.short	0x0000
        /*0012*/ 	.short	0x0070
        /*0014*/ 	.byte	0x00, 0xf0, 0x01, 0x10


	//----- nvinfo : EIATTR_SPARSE_MMA_MASK
	.align		4
.L_23:
        /*0018*/ 	.byte	0x03, 0x50
        /*001a*/ 	.short	0x0000


	//----- nvinfo : EIATTR_MAXREG_COUNT
	.align		4
        /*001c*/ 	.byte	0x03, 0x1b
        /*001e*/ 	.short	0x00a8


	//----- nvinfo : EIATTR_NUM_BARRIERS
	.align		4
        /*0020*/ 	.byte	0x02, 0x4c
        /*0022*/ 	.byte	0x01
	.zero		1


	//----- nvinfo : EIATTR_EXTERNS
	.align		4
        /*0024*/ 	.byte	0x04, 0x0f
        /*0026*/ 	.short	(.L_25 - .L_24)


	//   ....[0]....
	.align		4
.L_24:
        /*0028*/ 	.word	index@(__assertfail)


	//----- nvinfo : EIATTR_MERCURY_ISA_VERSION
	.align		4
.L_25:
        /*002c*/ 	.byte	0x03, 0x5f
        /*002e*/ 	.short	0x0101


	//----- nvinfo : EIATTR_INT_WARP_WIDE_INSTR_OFFSETS
	.align		4
        /*0030*/ 	.byte	0x04, 0x31
        /*0032*/ 	.short	(.L_27 - .L_26)


	//   ....[0]....
.L_26:
        /*0034*/ 	.word	0x000004a0


	//   ....[1]....
        /*0038*/ 	.word	0x000004d0


	//   ....[2]....
        /*003c*/ 	.word	0x00000670


	//   ....[3]....
        /*0040*/ 	.word	0x00001f20


	//----- nvinfo : EIATTR_COOP_GROUP_MASK_REGIDS
	.align		4
.L_27:
        /*0044*/ 	.byte	0x04, 0x29
        /*0046*/ 	.short	(.L_29 - .L_28)


	//   ....[0]....
.L_28:
        /*0048*/ 	.word	0xffffffff


	//   ....[1]....
        /*004c*/ 	.word	0xffffffff


	//   ....[2]....
        /*0050*/ 	.word	0xffffffff


	//   ....[3]....
        /*0054*/ 	.word	0xffffffff


	//   ....[4]....
        /*0058*/ 	.word	0xffffffff


	//   ....[5]....
        /*005c*/ 	.word	0xffffffff


	//----- nvinfo : EIATTR_COOP_GROUP_INSTR_OFFSETS
	.align		4
.L_29:
        /*0060*/ 	.byte	0x04, 0x28
        /*0062*/ 	.short	(.L_31 - .L_30)


	//   ....[0]....
.L_30:
        /*0064*/ 	.word	0x00000060


	//   ....[1]....
        /*0068*/ 	.word	0x00000070


	//   ....[2]....
        /*006c*/ 	.word	0x00000130


	//   ....[3]....
        /*0070*/ 	.word	0x000002f0


	//   ....[4]....
        /*0074*/ 	.word	0x00000820


	//   ....[5]....
        /*0078*/ 	.word	0x000014a0


	//----- nvinfo : EIATTR_REG_RECONFIG
	.align		4
.L_31:
        /*007c*/ 	.byte	0x01, 0x54
	.zero		2


	//----- nvinfo : EIATTR_SYSCALL_OFFSETS
	.align		4
        /*0080*/ 	.byte	0x04, 0x46
        /*0082*/ 	.short	(.L_33 - .L_32)


	//   ....[0]....
.L_32:
        /*0084*/ 	.word	0x00001690


	//----- nvinfo : EIATTR_MBARRIER_INSTR_OFFSETS
	.align		4
.L_33:
        /*0088*/ 	.byte	0x04, 0x39
        /*008a*/ 	.short	(.L_35 - .L_34)


	//   ....[0]....
.L_34:
        /*008c*/ 	.word	0x00000230
        /*0090*/ 	.word	0x000000ff
        /*0094*/ 	.word	0x00000000
        /*0098*/ 	.short	0x0100
        /*009a*/ 	.byte	0x08
	.zero		1


	//   ....[1]....
        /*009c*/ 	.word	0x00000240
        /*00a0*/ 	.word	0x000000ff
        /*00a4*/ 	.word	0x00000028
        /*00a8*/ 	.short	0x0100
        /*00aa*/ 	.byte	0x08
	.zero		1


	//   ....[2]....
        /*00ac*/ 	.word	0x00000250
        /*00b0*/ 	.word	0x000000ff
        /*00b4*/ 	.word	0x00000008
        /*00b8*/ 	.short	0x0100
        /*00ba*/ 	.byte	0x08
	.zero		1


	//   ....[3]....
        /*00bc*/ 	.word	0x00000260
        /*00c0*/ 	.word	0x000000ff
        /*00c4*/ 	.word	0x00000030
        /*00c8*/ 	.short	0x0100
        /*00ca*/ 	.byte	0x08
	.zero		1


	//   ....[4]....
        /*00cc*/ 	.word	0x00000270
        /*00d0*/ 	.word	0x000000ff
        /*00d4*/ 	.word	0x00000010
        /*00d8*/ 	.short	0x0100
        /*00da*/ 	.byte	0x08
	.zero		1


	//   ....[5]....
        /*00dc*/ 	.word	0x00000280
        /*00e0*/ 	.word	0x000000ff
        /*00e4*/ 	.word	0x00000038
        /*00e8*/ 	.short	0x0100
        /*00ea*/ 	.byte	0x08
	.zero		1


	//   ....[6]....
        /*00ec*/ 	.word	0x00000290
        /*00f0*/ 	.word	0x000000ff
        /*00f4*/ 	.word	0x00000018
        /*00f8*/ 	.short	0x0100
        /*00fa*/ 	.byte	0x08
	.zero		1


	//   ....[7]....
        /*00fc*/ 	.word	0x000002a0
        /*0100*/ 	.word	0x000000ff
        /*0104*/ 	.word	0x00000040
        /*0108*/ 	.short	0x0100
        /*010a*/ 	.byte	0x08
	.zero		1


	//   ....[8]....
        /*010c*/ 	.word	0x000002b0
        /*0110*/ 	.word	0x000000ff
        /*0114*/ 	.word	0x00000020
        /*0118*/ 	.short	0x0100
        /*011a*/ 	.byte	0x08
	.zero		1


	//   ....[9]....
        /*011c*/ 	.word	0x000002c0
        /*0120*/ 	.word	0x000000ff
        /*0124*/ 	.word	0x00000048
        /*0128*/ 	.short	0x0100
        /*012a*/ 	.byte	0x08
	.zero		1


	//   ....[10]....
        /*012c*/ 	.word	0x00000700
        /*0130*/ 	.word	0x000000ff
        /*0134*/ 	.word	0x00000060
        /*0138*/ 	.short	0x0100
        /*013a*/ 	.byte	0x06
	.zero		1


	//   ....[11]....
        /*013c*/ 	.word	0x000007a0
        /*0140*/ 	.word	0x000000ff
        /*0144*/ 	.word	0x00000068
        /*0148*/ 	.short	0x0100
        /*014a*/ 	.byte	0x06
	.zero		1


	//   ....[12]....
        /*014c*/ 	.word	0x00001750
        /*0150*/ 	.word	0x00000003
        /*0154*/ 	.word	0x00000000
        /*0158*/ 	.short	0x010a
        /*015a*/ 	.byte	0x3f
	.zero		1


	//   ....[13]....
        /*015c*/ 	.word	0x000017b0
        /*0160*/ 	.word	0x00000003
        /*0164*/ 	.word	0x00000000
        /*0168*/ 	.short	0x010a
        /*016a*/ 	.byte	0x3f
	.zero		1


	//   ....[14]....
        /*016c*/ 	.word	0x00001b30
        /*0170*/ 	.word	0x00000005
        /*0174*/ 	.word	0x00000000
        /*0178*/ 	.short	0x010a
        /*017a*/ 	.byte	0x3f
	.zero		1


	//   ....[15]....
        /*017c*/ 	.word	0x00001b70
        /*0180*/ 	.word	0x00000005
        /*0184*/ 	.word	0x00000000
        /*0188*/ 	.short	0x010a
        /*018a*/ 	.byte	0x3f
	.zero		1


	//   ....[16]....
        /*018c*/ 	.word	0x00001dd0
        /*0190*/ 	.word	0x00000004
        /*0194*/ 	.word	0x00000000
        /*0198*/ 	.short	0x0101
        /*019a*/ 	.byte	0x3f
	.zero		1


	//   ....[17]....
        /*019c*/ 	.word	0x00001fc0
        /*01a0*/ 	.word	0x00000000
        /*01a4*/ 	.word	0x00000000
        /*01a8*/ 	.short	0x0101
        /*01aa*/ 	.byte	0x3f
	.zero		1


	//   ....[18]....
        /*01ac*/ 	.word	0x000071b0
        /*01b0*/ 	.word	0x00000015
        /*01b4*/ 	.word	0x00000028
        /*01b8*/ 	.short	0x010a
        /*01ba*/ 	.byte	0x3f
	.zero		1


	//   ....[19]....
        /*01bc*/ 	.word	0x00007580
        /*01c0*/ 	.word	0x00000006
        /*01c4*/ 	.word	0x00000068
        /*01c8*/ 	.short	0x0101
        /*01ca*/ 	.byte	0x3f
	.zero		1


	//   ....[20]....
        /*01cc*/ 	.word	0x00007cb0
        /*01d0*/ 	.word	0x00000007
        /*01d4*/ 	.word	0x00000000
        /*01d8*/ 	.short	0x010a
        /*01da*/ 	.byte	0x3f
	.zero		1


	//   ....[21]....
        /*01dc*/ 	.word	0x00007d30
        /*01e0*/ 	.word	0x00000008
        /*01e4*/ 	.word	0x00000000
        /*01e8*/ 	.short	0x010a
        /*01ea*/ 	.byte	0x3f
	.zero		1


	//   ....[22]....
        /*01ec*/ 	.word	0x00007dc0
        /*01f0*/ 	.word	0x00000009
        /*01f4*/ 	.word	0x00000000
        /*01f8*/ 	.short	0x010a
        /*01fa*/ 	.byte	0x3f
	.zero		1


	//   ....[23]....
        /*01fc*/ 	.word	0x00007e50
        /*0200*/ 	.word	0x00000006
        /*0204*/ 	.word	0x00000000
        /*0208*/ 	.short	0x010a
        /*020a*/ 	.byte	0x3f
	.zero		1


	//   ....[24]....
        /*020c*/ 	.word	0x00007ee0
        /*0210*/ 	.word	0x00000003
        /*0214*/ 	.word	0x00000000
        /*0218*/ 	.short	0x010a
        /*021a*/ 	.byte	0x3f
	.zero		1


	//   ....[25]....
        /*021c*/ 	.word	0x00007f40
        /*0220*/ 	.word	0x00000003
        /*0224*/ 	.word	0x00000000
        /*0228*/ 	.short	0x010a
        /*022a*/ 	.byte	0x3f
	.zero		1


	//   ....[26]....
        /*022c*/ 	.word	0x00007f90
        /*0230*/ 	.word	0x00000005
        /*0234*/ 	.word	0x00000000
        /*0238*/ 	.short	0x010a
        /*023a*/ 	.byte	0x3f
	.zero		1


	//   ....[27]....
        /*023c*/ 	.word	0x00008060
        /*0240*/ 	.word	0x00000015
        /*0244*/ 	.word	0x00000028
        /*0248*/ 	.short	0x010a
        /*024a*/ 	.byte	0x3f
	.zero		1


	//   ....[28]....
        /*024c*/ 	.word	0x00008130
        /*0250*/ 	.word	0x00000007
        /*0254*/ 	.word	0x00000000
        /*0258*/ 	.short	0x010a
        /*025a*/ 	.byte	0x3f
	.zero		1


	//   ....[29]....
        /*025c*/ 	.word	0x00008180
        /*0260*/ 	.word	0x00000008
        /*0264*/ 	.word	0x00000000
        /*0268*/ 	.short	0x010a
        /*026a*/ 	.byte	0x3f
	.zero		1


	//   ....[30]....
        /*026c*/ 	.word	0x000081d0
        /*0270*/ 	.word	0x00000009
        /*0274*/ 	.word	0x00000000
        /*0278*/ 	.short	0x010a
        /*027a*/ 	.byte	0x3f
	.zero		1


	//   ....[31]....
        /*027c*/ 	.word	0x00008220
        /*0280*/ 	.word	0x00000006
        /*0284*/ 	.word	0x00000000
        /*0288*/ 	.short	0x010a
        /*028a*/ 	.byte	0x3f
	.zero		1


	//----- nvinfo : EIATTR_NUM_MBARRIERS
	.align		4
.L_35:
        /*028c*/ 	.byte	0x03, 0x38
        /*028e*/ 	.short	0x000c


	//----- nvinfo : EIATTR_EXIT_INSTR_OFFSETS
	.align		4
        /*0290*/ 	.byte	0x04, 0x1c
        /*0292*/ 	.short	(.L_37 - .L_36)


	//   ....[0]....
.L_36:
        /*0294*/ 	.word	0x000009f0


	//   ....[1]....
        /*0298*/ 	.word	0x00001200


	//   ....[2]....
        /*029c*/ 	.word	0x00006870


	//   ....[3]....
        /*02a0*/ 	.word	0x00006dd0


	//   ....[4]....
        /*02a4*/ 	.word	0x00007f30


	//----- nvinfo : EIATTR_MAX_THREADS
	.align		4
.L_37:
        /*02a8*/ 	.byte	0x04, 0x05
        /*02aa*/ 	.short	(.L_39 - .L_38)
.L_38:
        /*02ac*/ 	.word	0x00000180
        /*02b0*/ 	.word	0x00000001
        /*02b4*/ 	.word	0x00000001


	//----- nvinfo : EIATTR_CRS_STACK_SIZE
	.align		4
.L_39:
        /*02b8*/ 	.byte	0x04, 0x1e
        /*02ba*/ 	.short	(.L_41 - .L_40)
.L_40:
        /*02bc*/ 	.word	0x00000000


	//----- nvinfo : EIATTR_CBANK_PARAM_SIZE
	.align		4
.L_41:
        /*02c0*/ 	.byte	0x03, 0x19
        /*02c2*/ 	.short	0x0470


	//----- nvinfo : EIATTR_PARAM_CBANK
	.align		4
        /*02c4*/ 	.byte	0x04, 0x0a
        /*02c6*/ 	.short	(.L_43 - .L_42)
	.align		4
.L_42:
        /*02c8*/ 	.word	index@(.nv.constant0._ZN7cutlass13device_kernelINS_4gemm6kernel13GemmUniversalIN4cute5tupleIJiiiiEEENS1_10collective13CollectiveMmaINS1_34MainloopSm90TmaGmmaWarpSpecializedILi5ENS5_IJNS4_1CILi2EEESB_NSA_ILi1EEEEEENS1_35KernelTmaWarpSpecializedCooperativeEEENS5_IJNSA_ILi128EEESG_NSA_ILi64EEEEEENS_10bfloat16_tENS5_IJlSC_lEEESJ_SK_NS4_8TiledMMAINS4_8MMA_AtomIJNS4_4SM904GMMA28MMA_64x128x16_F32BF16BF16_SSILNSO_5MajorE0ELSQ_0ELNSO_7ScaleInE1ELSR_1EEEEEENS4_6LayoutINS5_IJSB_SC_SC_EEENS5_IJSC_NSA_ILi0EEESW_EEEEENS5_IJNS4_10UnderscoreESZ_SZ_EEEEENS4_23SM90_TMA_LOAD_MULTICASTENS4_14ComposedLayoutINS4_7SwizzleILi3ELi4ELi3EEENS4_18smem_ptr_flag_bitsILi16EEENSU_INS5_IJNSA_ILi8EEESH_EEENS5_IJSH_SC_EEEEEEEvNS4_8identityES12_S1C_vS1D_EENS_8epilogue10collective6detail29Sm90TmaWarpSpecializedAdapterINS1G_15DefaultEpilogueISJ_SK_SK_NS1F_6thread17LinearCombinationISJ_Li1EffLNS1K_9ScaleType4KindE0ELNS_15FloatRoundStyleE2ESJ_EENS1_15EpilogueDefaultEEEEEvvEEEEvNT_6ParamsE)
        /*02cc*/ 	.short	0x0210
        /*02ce*/ 	.short	0x0470


	//----- nvinfo : EIATTR_SW_WAR
	.align		4
.L_43:
        /*02d0*/ 	.byte	0x04, 0x36
        /*02d2*/ 	.short	(.L_45 - .L_44)
.L_44:
        /*02d4*/ 	.word	0x00000008
.L_45:


//--------------------- .nv.callgraph             --------------------------
	.section	.nv.callgraph,"",@"SHT_CUDA_CALLGRAPH"
	.align	4
	.sectionentsize	8
	.align		4
        /*0000*/ 	.word	0x00000000
	.align		4
        /*0004*/ 	.word	0xffffffff
	.align		4
        /*0008*/ 	.word	index@(_ZN7cutlass13device_kernelINS_4gemm6kernel13GemmUniversalIN4cute5tupleIJiiiiEEENS1_10collective13CollectiveMmaINS1_34MainloopSm90TmaGmmaWarpSpecializedILi5ENS5_IJNS4_1CILi2EEESB_NSA_ILi1EEEEEENS1_35KernelTmaWarpSpecializedCooperativeEEENS5_IJNSA_ILi128EEESG_NSA_ILi64EEEEEENS_10bfloat16_tENS5_IJlSC_lEEESJ_SK_NS4_8TiledMMAINS4_8MMA_AtomIJNS4_4SM904GMMA28MMA_64x128x16_F32BF16BF16_SSILNSO_5MajorE0ELSQ_0ELNSO_7ScaleInE1ELSR_1EEEEEENS4_6LayoutINS5_IJSB_SC_SC_EEENS5_IJSC_NSA_ILi0EEESW_EEEEENS5_IJNS4_10UnderscoreESZ_SZ_EEEEENS4_23SM90_TMA_LOAD_MULTICASTENS4_14ComposedLayoutINS4_7SwizzleILi3ELi4ELi3EEENS4_18smem_ptr_flag_bitsILi16EEENSU_INS5_IJNSA_ILi8EEESH_EEENS5_IJSH_SC_EEEEEEEvNS4_8identityES12_S1C_vS1D_EENS_8epilogue10collective6detail29Sm90TmaWarpSpecializedAdapterINS1G_15DefaultEpilogueISJ_SK_SK_NS1F_6thread17LinearCombinationISJ_Li1EffLNS1K_9ScaleType4KindE0ELNS_15FloatRoundStyleE2ESJ_EENS1_15EpilogueDefaultEEEEEvvEEEEvNT_6ParamsE)
	.align		4
        /*000c*/ 	.word	index@(__assertfail)
	.align		4
        /*0010*/ 	.word	0x00000000
	.align		4
        /*0014*/ 	.word	0xfffffffe
	.align		4
        /*0018*/ 	.word	0x00000000
	.align		4
        /*001c*/ 	.word	0xfffffffd
	.align		4
        /*0020*/ 	.word	0x00000000
	.align		4
        /*0024*/ 	.word	0xfffffffc


//--------------------- .nv.constant4             --------------------------
	.section	.nv.constant4,"a",@progbits
	.align	8
	.align		8
.nv.constant4:
        /*0000*/ 	.dword	__assertfail
	.align		8
        /*0008*/ 	.dword	__unnamed_1
	.align		8
        /*0010*/ 	.dword	_ZN39_INTERNAL_ceb9c8da_4_k_cu_5e60e721_39304cuda3std3__45__cpo5beginE
	.align		8
        /*0018*/ 	.dword	_ZN39_INTERNAL_ceb9c8da_4_k_cu_5e60e721_39304cuda3std3__45__cpo3endE
	.align		8
        /*0020*/ 	.dword	_ZN39_INTERNAL_ceb9c8da_4_k_cu_5e60e721_39304cuda3std3__45__cpo6cbeginE
	.align		8
        /*0028*/ 	.dword	_ZN39_INTERNAL_ceb9c8da_4_k_cu_5e60e721_39304cuda3std3__45__cpo4cendE
	.align		8
        /*0030*/ 	.dword	_ZN39_INTERNAL_ceb9c8da_4_k_cu_5e60e721_39304cuda3std3__441_GLOBAL__N__ceb9c8da_4_k_cu_5e60e721_39306ignoreE
	.align		8
        /*0038*/ 	.dword	_ZN39_INTERNAL_ceb9c8da_4_k_cu_5e60e721_39304cuda3std3__419piecewise_constructE
	.align		8
        /*0040*/ 	.dword	_ZN39_INTERNAL_ceb9c8da_4_k_cu_5e60e721_39304cuda3std3__48in_placeE
	.align		8
        /*0048*/ 	.dword	_ZN39_INTERNAL_ceb9c8da_4_k_cu_5e60e721_39304cuda3std6ranges3__45__cpo4swapE
	.align		8
        /*0050*/ 	.dword	_ZN39_INTERNAL_ceb9c8da_4_k_cu_5e60e721_39304cuda3std6ranges3__45__cpo9iter_moveE
	.align		8
        /*0058*/ 	.dword	_ZN39_INTERNAL_ceb9c8da_4_k_cu_5e60e721_39304cute7productE
	.align		8
        /*0060*/ 	.dword	_ZN39_INTERNAL_ceb9c8da_4_k_cu_5e60e721_39304cute1_E
	.align		8
        /*0068*/ 	.dword	$str$22
	.align		8
        /*0070*/ 	.dword	$str$23


//--------------------- .text._ZN7cutlass13device_kernelINS_4gemm6kernel13GemmUniversalIN4cute5tupleIJiiiiEEENS1_10collective13CollectiveMmaINS1_34MainloopSm90TmaGmmaWarpSpecializedILi5ENS5_IJNS4_1CILi2EEESB_NSA_ILi1EEEEEENS1_35KernelTmaWarpSpecializedCooperativeEEENS5_IJNSA_ILi128EEESG_NSA_ILi64EEEEEENS_10bfloat16_tENS5_IJlSC_lEEESJ_SK_NS4_8TiledMMAINS4_8MMA_AtomIJNS4_4SM904GMMA28MMA_64x128x16_F32BF16BF16_SSILNSO_5MajorE0ELSQ_0ELNSO_7ScaleInE1ELSR_1EEEEEENS4_6LayoutINS5_IJSB_SC_SC_EEENS5_IJSC_NSA_ILi0EEESW_EEEEENS5_IJNS4_10UnderscoreESZ_SZ_EEEEENS4_23SM90_TMA_LOAD_MULTICASTENS4_14ComposedLayoutINS4_7SwizzleILi3ELi4ELi3EEENS4_18smem_ptr_flag_bitsILi16EEENSU_INS5_IJNSA_ILi8EEESH_EEENS5_IJSH_SC_EEEEEEEvNS4_8identityES12_S1C_vS1D_EENS_8epilogue10collective6detail29Sm90TmaWarpSpecializedAdapterINS1G_15DefaultEpilogueISJ_SK_SK_NS1F_6thread17LinearCombinationISJ_Li1EffLNS1K_9ScaleType4KindE0ELNS_15FloatRoundStyleE2ESJ_EENS1_15EpilogueDefaultEEEEEvvEEEEvNT_6ParamsE --------------------------
	.section	.text._ZN7cutlass13device_kernelINS_4gemm6kernel13GemmUniversalIN4cute5tupleIJiiiiEEENS1_10collective13CollectiveMmaINS1_34MainloopSm90TmaGmmaWarpSpecializedILi5ENS5_IJNS4_1CILi2EEESB_NSA_ILi1EEEEEENS1_35KernelTmaWarpSpecializedCooperativeEEENS5_IJNSA_ILi128EEESG_NSA_ILi64EEEEEENS_10bfloat16_tENS5_IJlSC_lEEESJ_SK_NS4_8TiledMMAINS4_8MMA_AtomIJNS4_4SM904GMMA28MMA_64x128x16_F32BF16BF16_SSILNSO_5MajorE0ELSQ_0ELNSO_7ScaleInE1ELSR_1EEEEEENS4_6LayoutINS5_IJSB_SC_SC_EEENS5_IJSC_NSA_ILi0EEESW_EEEEENS5_IJNS4_10UnderscoreESZ_SZ_EEEEENS4_23SM90_TMA_LOAD_MULTICASTENS4_14ComposedLayoutINS4_7SwizzleILi3ELi4ELi3EEENS4_18smem_ptr_flag_bitsILi16EEENSU_INS5_IJNSA_ILi8EEESH_EEENS5_IJSH_SC_EEEEEEEvNS4_8identityES12_S1C_vS1D_EENS_8epilogue10collective6detail29Sm90TmaWarpSpecializedAdapterINS1G_15DefaultEpilogueISJ_SK_SK_NS1F_6thread17LinearCombinationISJ_Li1EffLNS1K_9ScaleType4KindE0ELNS_15FloatRoundStyleE2ESJ_EENS1_15EpilogueDefaultEEEEEvvEEEEvNT_6ParamsE,"ax",@progbits
	.align	128
.text._ZN7cutlass13device_kernelINS_4gemm6kernel13GemmUniversalIN4cute5tupleIJiiiiEEENS1_10collective13CollectiveMmaINS1_34MainloopSm90TmaGmmaWarpSpecializedILi5ENS5_IJNS4_1CILi2EEESB_NSA_ILi1EEEEEENS1_35KernelTmaWarpSpecializedCooperativeEEENS5_IJNSA_ILi128EEESG_NSA_ILi64EEEEEENS_10bfloat16_tENS5_IJlSC_lEEESJ_SK_NS4_8TiledMMAINS4_8MMA_AtomIJNS4_4SM904GMMA28MMA_64x128x16_F32BF16BF16_SSILNSO_5MajorE0ELSQ_0ELNSO_7ScaleInE1ELSR_1EEEEEENS4_6LayoutINS5_IJSB_SC_SC_EEENS5_IJSC_NSA_ILi0EEESW_EEEEENS5_IJNS4_10UnderscoreESZ_SZ_EEEEENS4_23SM90_TMA_LOAD_MULTICASTENS4_14ComposedLayoutINS4_7SwizzleILi3ELi4ELi3EEENS4_18smem_ptr_flag_bitsILi16EEENSU_INS5_IJNSA_ILi8EEESH_EEENS5_IJSH_SC_EEEEEEEvNS4_8identityES12_S1C_vS1D_EENS_8epilogue10collective6detail29Sm90TmaWarpSpecializedAdapterINS1G_15DefaultEpilogueISJ_SK_SK_NS1F_6thread17LinearCombinationISJ_Li1EffLNS1K_9ScaleType4KindE0ELNS_15FloatRoundStyleE2ESJ_EENS1_15EpilogueDefaultEEEEEvvEEEEvNT_6ParamsE:
        .type           _ZN7cutlass13device_kernelINS_4gemm6kernel13GemmUniversalIN4cute5tupleIJiiiiEEENS1_10collective13CollectiveMmaINS1_34MainloopSm90TmaGmmaWarpSpecializedILi5ENS5_IJNS4_1CILi2EEESB_NSA_ILi1EEEEEENS1_35KernelTmaWarpSpecializedCooperativeEEENS5_IJNSA_ILi128EEESG_NSA_ILi64EEEEEENS_10bfloat16_tENS5_IJlSC_lEEESJ_SK_NS4_8TiledMMAINS4_8MMA_AtomIJNS4_4SM904GMMA28MMA_64x128x16_F32BF16BF16_SSILNSO_5MajorE0ELSQ_0ELNSO_7ScaleInE1ELSR_1EEEEEENS4_6LayoutINS5_IJSB_SC_SC_EEENS5_IJSC_NSA_ILi0EEESW_EEEEENS5_IJNS4_10UnderscoreESZ_SZ_EEEEENS4_23SM90_TMA_LOAD_MULTICASTENS4_14ComposedLayoutINS4_7SwizzleILi3ELi4ELi3EEENS4_18smem_ptr_flag_bitsILi16EEENSU_INS5_IJNSA_ILi8EEESH_EEENS5_IJSH_SC_EEEEEEEvNS4_8identityES12_S1C_vS1D_EENS_8epilogue10collective6detail29Sm90TmaWarpSpecializedAdapterINS1G_15DefaultEpilogueISJ_SK_SK_NS1F_6thread17LinearCombinationISJ_Li1EffLNS1K_9ScaleType4KindE0ELNS_15FloatRoundStyleE2ESJ_EENS1_15EpilogueDefaultEEEEEvvEEEEvNT_6ParamsE,@function
        .size           _ZN7cutlass13device_kernelINS_4gemm6kernel13GemmUniversalIN4cute5tupleIJiiiiEEENS1_10collective13CollectiveMmaINS1_34MainloopSm90TmaGmmaWarpSpecializedILi5ENS5_IJNS4_1CILi2EEESB_NSA_ILi1EEEEEENS1_35KernelTmaWarpSpecializedCooperativeEEENS5_IJNSA_ILi128EEESG_NSA_ILi64EEEEEENS_10bfloat16_tENS5_IJlSC_lEEESJ_SK_NS4_8TiledMMAINS4_8MMA_AtomIJNS4_4SM904GMMA28MMA_64x128x16_F32BF16BF16_SSILNSO_5MajorE0ELSQ_0ELNSO_7ScaleInE1ELSR_1EEEEEENS4_6LayoutINS5_IJSB_SC_SC_EEENS5_IJSC_NSA_ILi0EEESW_EEEEENS5_IJNS4_10UnderscoreESZ_SZ_EEEEENS4_23SM90_TMA_LOAD_MULTICASTENS4_14ComposedLayoutINS4_7SwizzleILi3ELi4ELi3EEENS4_18smem_ptr_flag_bitsILi16EEENSU_INS5_IJNSA_ILi8EEESH_EEENS5_IJSH_SC_EEEEEEEvNS4_8identityES12_S1C_vS1D_EENS_8epilogue10collective6detail29Sm90TmaWarpSpecializedAdapterINS1G_15DefaultEpilogueISJ_SK_SK_NS1F_6thread17LinearCombinationISJ_Li1EffLNS1K_9ScaleType4KindE0ELNS_15FloatRoundStyleE2ESJ_EENS1_15EpilogueDefaultEEEEEvvEEEEvNT_6ParamsE,(.L_x_199 - _ZN7cutlass13device_kernelINS_4gemm6kernel13GemmUniversalIN4cute5tupleIJiiiiEEENS1_10collective13CollectiveMmaINS1_34MainloopSm90TmaGmmaWarpSpecializedILi5ENS5_IJNS4_1CILi2EEESB_NSA_ILi1EEEEEENS1_35KernelTmaWarpSpecializedCooperativeEEENS5_IJNSA_ILi128EEESG_NSA_ILi64EEEEEENS_10bfloat16_tENS5_IJlSC_lEEESJ_SK_NS4_8TiledMMAINS4_8MMA_AtomIJNS4_4SM904GMMA28MMA_64x128x16_F32BF16BF16_SSILNSO_5MajorE0ELSQ_0ELNSO_7ScaleInE1ELSR_1EEEEEENS4_6LayoutINS5_IJSB_SC_SC_EEENS5_IJSC_NSA_ILi0EEESW_EEEEENS5_IJNS4_10UnderscoreESZ_SZ_EEEEENS4_23SM90_TMA_LOAD_MULTICASTENS4_14ComposedLayoutINS4_7SwizzleILi3ELi4ELi3EEENS4_18smem_ptr_flag_bitsILi16EEENSU_INS5_IJNSA_ILi8EEESH_EEENS5_IJSH_SC_EEEEEEEvNS4_8identityES12_S1C_vS1D_EENS_8epilogue10collective6detail29Sm90TmaWarpSpecializedAdapterINS1G_15DefaultEpilogueISJ_SK_SK_NS1F_6thread17LinearCombinationISJ_Li1EffLNS1K_9ScaleType4KindE0ELNS_15FloatRoundStyleE2ESJ_EENS1_15EpilogueDefaultEEEEEvvEEEEvNT_6ParamsE)
        .other          _ZN7cutlass13device_kernelINS_4gemm6kernel13GemmUniversalIN4cute5tupleIJiiiiEEENS1_10collective13CollectiveMmaINS1_34MainloopSm90TmaGmmaWarpSpecializedILi5ENS5_IJNS4_1CILi2EEESB_NSA_ILi1EEEEEENS1_35KernelTmaWarpSpecializedCooperativeEEENS5_IJNSA_ILi128EEESG_NSA_ILi64EEEEEENS_10bfloat16_tENS5_IJlSC_lEEESJ_SK_NS4_8TiledMMAINS4_8MMA_AtomIJNS4_4SM904GMMA28MMA_64x128x16_F32BF16BF16_SSILNSO_5MajorE0ELSQ_0ELNSO_7ScaleInE1ELSR_1EEEEEENS4_6LayoutINS5_IJSB_SC_SC_EEENS5_IJSC_NSA_ILi0EEESW_EEEEENS5_IJNS4_10UnderscoreESZ_SZ_EEEEENS4_23SM90_TMA_LOAD_MULTICASTENS4_14ComposedLayoutINS4_7SwizzleILi3ELi4ELi3EEENS4_18smem_ptr_flag_bitsILi16EEENSU_INS5_IJNSA_ILi8EEESH_EEENS5_IJSH_SC_EEEEEEEvNS4_8identityES12_S1C_vS1D_EENS_8epilogue10collective6detail29Sm90TmaWarpSpecializedAdapterINS1G_15DefaultEpilogueISJ_SK_SK_NS1F_6thread17LinearCombinationISJ_Li1EffLNS1K_9ScaleType4KindE0ELNS_15FloatRoundStyleE2ESJ_EENS1_15EpilogueDefaultEEEEEvvEEEEvNT_6ParamsE,@"STO_CUDA_ENTRY STV_DEFAULT"
_ZN7cutlass13device_kernelINS_4gemm6kernel13GemmUniversalIN4cute5tupleIJiiiiEEENS1_10collective13CollectiveMmaINS1_34MainloopSm90TmaGmmaWarpSpecializedILi5ENS5_IJNS4_1CILi2EEESB_NSA_ILi1EEEEEENS1_35KernelTmaWarpSpecializedCooperativeEEENS5_IJNSA_ILi128EEESG_NSA_ILi64EEEEEENS_10bfloat16_tENS5_IJlSC_lEEESJ_SK_NS4_8TiledMMAINS4_8MMA_AtomIJNS4_4SM904GMMA28MMA_64x128x16_F32BF16BF16_SSILNSO_5MajorE0ELSQ_0ELNSO_7ScaleInE1ELSR_1EEEEEENS4_6LayoutINS5_IJSB_SC_SC_EEENS5_IJSC_NSA_ILi0EEESW_EEEEENS5_IJNS4_10UnderscoreESZ_SZ_EEEEENS4_23SM90_TMA_LOAD_MULTICASTENS4_14ComposedLayoutINS4_7SwizzleILi3ELi4ELi3EEENS4_18smem_ptr_flag_bitsILi16EEENSU_INS5_IJNSA_ILi8EEESH_EEENS5_IJSH_SC_EEEEEEEvNS4_8identityES12_S1C_vS1D_EENS_8epilogue10collective6detail29Sm90TmaWarpSpecializedAdapterINS1G_15DefaultEpilogueISJ_SK_SK_NS1F_6thread17LinearCombinationISJ_Li1EffLNS1K_9ScaleType4KindE0ELNS_15FloatRoundStyleE2ESJ_EENS1_15EpilogueDefaultEEEEEvvEEEEvNT_6ParamsE:
[----:B------:R-:W0:Y:S01]  /*0000*/  LDC R1, c[0x0][0x28] ;  /* 0x00000a00ff017b82 */ /* 0x000e220000000800 */
[----:B------:R-:W1:Y:S01]  /*0010*/  S2R R95, SR_TID.X ;  /* 0x00000000005f7919 */ /* 0x000e620000002100 */
[----:B------:R-:W-:Y:S01]  /*0020*/  ELECT P0, URZ, PT ;  /* 0x00000000003f782f */ /* 0x000fe20003800000 */
[----:B------:R-:W-:Y:S01]  /*0030*/  BSSY B0, `(.L_x_0) ;  /* 0x000000f000007945 */ /* 0x000fe20003800000 */
[--C-:B-1----:R-:W-:Y:S02]  /*0040*/  SHF.R.U32.HI R0, RZ, 0x5, R95.reuse ;  /* 0x00000005ff007819 */ /* 0x102fe4000001165f */
[----:B------:R-:W-:-:S03]  /*0050*/  SHF.R.U32.HI R7, RZ, 0x7, R95 ;  /* 0x00000007ff077819 */ /* 0x000fc6000001165f */
[----:B------:R-:W1:Y:S04]  /*0060*/  SHFL.IDX PT, R3, R0, RZ, 0x1f ;  /* 0x00001fff00037589 */ /* 0x000e6800000e0000 */
[----:B------:R2:W3:Y:S01]  /*0070*/  SHFL.IDX PT, R2, R7, RZ, 0x1f ;  /* 0x00001fff07027589 */ /* 0x0004e200000e0000 */
[----:B-1----:R-:W-:-:S13]  /*0080*/  ISETP.NE.OR P0, PT, R3, RZ, !P0 ;  /* 0x000000ff0300720c */ /* 0x002fda0004705670 */
[----:B0-23--:R-:W-:Y:S05]  /*0090*/  @P0 BRA `(.L_x_1) ;  /* 0x0000000000200947 */ /* 0x00dfea0003800000 */
[----:B------:R-:W-:Y:S02]  /*00a0*/  ULDC.64 UR4, c[0x0][0x198] ;  /* 0x0000660000047ab9 */ /* 0x000fe40000000a00 */
[----:B------:R-:W-:Y:S02]  /*00b0*/  UIADD3 UR6, UP0, UR4, 0xf0, URZ ;  /* 0x000000f004067890 */ /* 0x000fe4000ff1e03f */
[----:B------:R-:W-:Y:S02]  /*00c0*/  UIADD3 UR4, UP1, UR4, 0x1f0, URZ ;  /* 0x000001f004047890 */ /* 0x000fe4000ff3e03f */
[----:B------:R-:W-:Y:S02]  /*00d0*/  UIADD3.X UR7, URZ, UR5, URZ, UP0, !UPT ;  /* 0x000000053f077290 */ /* 0x000fe400087fe43f */
[----:B------:R-:W-:-:S07]  /*00e0*/  UIADD3.X UR5, URZ, UR5, URZ, UP1, !UPT ;  /* 0x000000053f057290 */ /* 0x000fce0008ffe43f */
[----:B------:R0:W-:Y:S02]  /*00f0*/  UTMACCTL.PF [UR6] ;  /* 0x00000000060079b9 */ /* 0x0001e40008040000 */
[----:B------:R0:W-:Y:S02]  /*0100*/  UTMACCTL.PF [UR4] ;  /* 0x00000000040079b9 */ /* 0x0001e40008040000 */
[----:B0-----:R-:W-:Y:S01]  /*0110*/  NOP ;  /* 0x0000000000007918 */ /* 0x001fe20000000000 */
.L_x_1:
[----:B------:R-:W-:Y:S05]  /*0120*/  BSYNC B0 ;  /* 0x0000000000007941 */ /* 0x000fea0003800000 */
.L_x_0:
[----:B------:R-:W0:Y:S02]  /*0130*/  SHFL.IDX PT, R5, R0, RZ, 0x1f ;  /* 0x00001fff00057589 */ /* 0x000e2400000e0000 */
[----:B0-----:R-:W-:-:S13]  /*0140*/  ISETP.NE.AND P0, PT, R5, RZ, PT ;  /* 0x000000ff0500720c */ /* 0x001fda0003f05270 */
[----:B------:R-:W-:Y:S05]  /*0150*/  @P0 BRA `(.L_x_2) ;  /* 0x0000000000600947 */ /* 0x000fea0003800000 */
[----:B------:R-:W0:Y:S01]  /*0160*/  S2UR UR8, SR_CgaCtaId ;  /* 0x00000000000879c3 */ /* 0x000e220000008800 */
[----:B------:R-:W-:Y:S01]  /*0170*/  UMOV UR4, 0x400 ;  /* 0x0000040000047882 */ /* 0x000fe20000000000 */
[----:B------:R-:W-:Y:S01]  /*0180*/  UMOV UR5, 0x1 ;  /* 0x0000000100057882 */ /* 0x000fe20000000000 */
[----:B------:R-:W-:Y:S01]  /*0190*/  UMOV UR6, 0x6 ;  /* 0x0000000600067882 */ /* 0x000fe20000000000 */
[----:B------:R-:W-:Y:S01]  /*01a0*/  ELECT P0, URZ, PT ;  /* 0x00000000003f782f */ /* 0x000fe20003800000 */
[----:B------:R-:W-:-:S04]  /*01b0*/  UIADD3 UR6, -UR6, 0x100000, URZ ;  /* 0x0010000006067890 */ /* 0x000fc8000fffe13f */
[----:B------:R-:W-:Y:S02]  /*01c0*/  USHF.L.U32 UR7, UR6, 0xb, URZ ;  /* 0x0000000b06077899 */ /* 0x000fe4000800063f */
[----:B------:R-:W-:Y:S02]  /*01d0*/  USHF.L.U32 UR6, UR6, 0x1, URZ ;  /* 0x0000000106067899 */ /* 0x000fe4000800063f */
[----:B0-----:R-:W-:Y:S02]  /*01e0*/  ULEA UR8, UR8, UR4, 0x18 ;  /* 0x0000000408087291 */ /* 0x001fe4000f8ec03f */
[----:B------:R-:W-:-:S04]  /*01f0*/  UIADD3 UR4, -UR5, 0x100000, URZ ;  /* 0x0010000005047890 */ /* 0x000fc8000fffe13f */
[----:B------:R-:W-:Y:S02]  /*0200*/  USHF.L.U32 UR5, UR4, 0xb, URZ ;  /* 0x0000000b04057899 */ /* 0x000fe4000800063f */
[----:B------:R-:W-:Y:S01]  /*0210*/  USHF.L.U32 UR4, UR4, 0x1, URZ ;  /* 0x0000000104047899 */ /* 0x000fe2000800063f */
[----:B------:R-:W0:Y:S11]  /*0220*/  FENCE.VIEW.ASYNC.S ;  /* 0x00000000000073c6 */ /* 0x000e360000000000 */
[----:B0-----:R0:W1:Y:S01]  /*0230*/  SYNCS.EXCH.64 URZ, [UR8], UR4 ;  /* 0x00000004083f75b2 */ /* 0x0010620008000100 */
[----:B------:R0:W2:Y:S01]  /*0240*/  SYNCS.EXCH.64 URZ, [UR8+0x28], UR6 ;  /* 0x00002806083f75b2 */ /* 0x0000a20008000100 */
[----:B------:R0:W3:Y:S01]  /*0250*/  SYNCS.EXCH.64 URZ, [UR8+0x8], UR4 ;  /* 0x00000804083f75b2 */ /* 0x0000e20008000100 */
[----:B------:R0:W4:Y:S01]  /*0260*/  SYNCS.EXCH.64 URZ, [UR8+0x30], UR6 ;  /* 0x00003006083f75b2 */ /* 0x0001220008000100 */
[----:B------:R0:W0:Y:S01]  /*0270*/  SYNCS.EXCH.64 URZ, [UR8+0x10], UR4 ;  /* 0x00001004083f75b2 */ /* 0x0000220008000100 */
[----:B------:R0:W0:Y:S01]  /*0280*/  SYNCS.EXCH.64 URZ, [UR8+0x38], UR6 ;  /* 0x00003806083f75b2 */ /* 0x0000220008000100 */
[----:B------:R0:W0:Y:S01]  /*0290*/  SYNCS.EXCH.64 URZ, [UR8+0x18], UR4 ;  /* 0x00001804083f75b2 */ /* 0x0000220008000100 */
[----:B------:R0:W0:Y:S01]  /*02a0*/  SYNCS.EXCH.64 URZ, [UR8+0x40], UR6 ;  /* 0x00004006083f75b2 */ /* 0x0000220008000100 */
[----:B------:R0:W0:Y:S01]  /*02b0*/  SYNCS.EXCH.64 URZ, [UR8+0x20], UR4 ;  /* 0x00002004083f75b2 */ /* 0x0000220008000100 */
[----:B------:R0:W0:Y:S01]  /*02c0*/  SYNCS.EXCH.64 URZ, [UR8+0x48], UR6 ;  /* 0x00004806083f75b2 */ /* 0x0000220008000100 */
[----:B------:R-:W-:Y:S01]  /*02d0*/  NOP ;  /* 0x0000000000007918 */ /* 0x000fe20000000000 */
.L_x_2:
[----:B------:R-:W-:Y:S01]  /*02e0*/  SHF.R.S32.HI R4, RZ, 0x1f, R95 ;  /* 0x0000001fff047819 */ /* 0x000fe2000001145f */
[----:B------:R-:W5:Y:S01]  /*02f0*/  SHFL.IDX PT, R0, R0, RZ, 0x1f ;  /* 0x00001fff00007589 */ /* 0x000f6200000e0000 */
[----:B0-----:R-:W0:Y:S01]  /*0300*/  S2UR UR8, SR_CTAID.X ;  /* 0x00000000000879c3 */ /* 0x001e220000002500 */
[----:B------:R-:W-:Y:S02]  /*0310*/  ELECT P0, URZ, PT ;  /* 0x00000000003f782f */ /* 0x000fe40003800000 */
[----:B------:R-:W-:Y:S01]  /*0320*/  LEA.HI R4, R4, R95, RZ, 0x7 ;  /* 0x0000005f04047211 */ /* 0x000fe200078f38ff */
[----:B------:R-:W-:Y:S01]  /*0330*/  ULDC UR4, c[0x0][0x150] ;  /* 0x0000540000047ab9 */ /* 0x000fe20000000800 */
[----:B------:R-:W-:Y:S01]  /*0340*/  SHF.R.S32.HI R6, RZ, 0x1f, R5 ;  /* 0x0000001fff067819 */ /* 0x000fe20000011405 */
[----:B------:R-:W-:Y:S01]  /*0350*/  NOP ;  /* 0x0000000000007918 */ /* 0x000fe20000000000 */
[----:B------:R-:W-:Y:S01]  /*0360*/  LOP3.LUT R4, R4, 0xffffff80, RZ, 0xc0, !PT ;  /* 0xffffff8004047812 */ /* 0x000fe200078ec0ff */
[----:B------:R-:W-:Y:S01]  /*0370*/  NOP ;  /* 0x0000000000007918 */ /* 0x000fe20000000000 */
[----:B------:R-:W-:Y:S01]  /*0380*/  LEA.HI R6, R6, R5, RZ, 0x2 ;  /* 0x0000000506067211 */ /* 0x000fe200078f10ff */
[----:B------:R-:W1:Y:S01]  /*0390*/  LDC R11, c[0x0][0x144] ;  /* 0x00005100ff0b7b82 */ /* 0x000e620000000800 */
[----:B------:R-:W-:Y:S01]  /*03a0*/  IMAD.MOV.U32 R22, RZ, RZ, 0x1 ;  /* 0x00000001ff167424 */ /* 0x000fe200078e00ff */
[----:B------:R-:W-:Y:S01]  /*03b0*/  ISETP.NE.AND P3, PT, R2, RZ, PT ;  /* 0x000000ff0200720c */ /* 0x000fe20003f65270 */
[----:B------:R-:W-:Y:S01]  /*03c0*/  IMAD.IADD R8, R95, 0x1, -R4 ;  /* 0x000000015f087824 */ /* 0x000fe200078e0a04 */
[----:B------:R-:W-:Y:S01]  /*03d0*/  LOP3.LUT R6, R6, 0x3ffffffc, RZ, 0xc0, !PT ;  /* 0x3ffffffc06067812 */ /* 0x000fe200078ec0ff */
[----:B------:R-:W2:Y:S03]  /*03e0*/  S2R R4, SR_CTAID.Y ;  /* 0x0000000000047919 */ /* 0x000ea60000002600 */
[----:B------:R-:W-:Y:S01]  /*03f0*/  SHF.R.S32.HI R9, RZ, 0x1f, R8 ;  /* 0x0000001fff097819 */ /* 0x000fe20000011408 */
[----:B------:R-:W-:Y:S01]  /*0400*/  IMAD.IADD R6, R5, 0x1, -R6 ;  /* 0x0000000105067824 */ /* 0x000fe200078e0a06 */
[----:B------:R-:W3:Y:S02]  /*0410*/  LDC R13, c[0x0][0x140] ;  /* 0x00005000ff0d7b82 */ /* 0x000ee40000000800 */
[----:B------:R-:W-:-:S02]  /*0420*/  LEA.HI R9, R9, R8, RZ, 0x3 ;  /* 0x0000000809097211 */ /* 0x000fc400078f18ff */
[----:B-----5:R-:W-:Y:S02]  /*0430*/  ISETP.NE.OR P0, PT, R0, RZ, !P0 ;  /* 0x000000ff0000720c */ /* 0x020fe40004705670 */
[--C-:B------:R-:W-:Y:S02]  /*0440*/  SHF.R.S32.HI R0, RZ, 0x3, R9.reuse ;  /* 0x00000003ff007819 */ /* 0x100fe40000011409 */
[----:B0-----:R-:W-:Y:S02]  /*0450*/  I2FP.F32.U32 R10, UR8 ;  /* 0x00000008000a7c45 */ /* 0x001fe40008201000 */
[----:B------:R-:W-:-:S03]  /*0460*/  SHF.R.S32.HI R9, RZ, 0x1f, R9 ;  /* 0x0000001fff097819 */ /* 0x000fc60000011409 */
[----:B------:R-:W-:Y:S01]  /*0470*/  FMUL R10, R10, UR4 ;  /* 0x000000040a0a7c20 */ /* 0x000fe20008400000 */
[----:B------:R-:W-:Y:S01]  /*0480*/  LEA.HI R9, R9, R0, RZ, 0x2 ;  /* 0x0000000009097211 */ /* 0x000fe200078f10ff */
[----:B------:R-:W-:Y:S02]  /*0490*/  ULDC UR4, c[0x0][0x154] ;  /* 0x0000550000047ab9 */ /* 0x000fe40000000800 */
[----:B------:R-:W-:Y:S01]  /*04a0*/  VOTEU.ALL UP0, P0 ;  /* 0x00000000003f7886 */ /* 0x000fe20000000000 */
[----:B------:R-:W-:Y:S01]  /*04b0*/  LOP3.LUT R9, R9, 0xfffffffc, RZ, 0xc0, !PT ;  /* 0xfffffffc09097812 */ /* 0x000fe200078ec0ff */
[----:B------:R-:W0:Y:S01]  /*04c0*/  F2I.U32.TRUNC.NTZ R10, R10 ;  /* 0x0000000a000a7305 */ /* 0x000e22000020f000 */
[----:B------:R-:W-:Y:S02]  /*04d0*/  VOTEU.ALL UP1, P0 ;  /* 0x00000000003f7886 */ /* 0x000fe40000020000 */
[----:B------:R-:W5:Y:S01]  /*04e0*/  @!UP0 S2UR UR7, SR_CgaCtaId ;  /* 0x00000000000789c3 */ /* 0x000f620000008800 */
[----:B------:R-:W-:Y:S01]  /*04f0*/  IMAD.IADD R9, R0, 0x1, -R9 ;  /* 0x0000000100097824 */ /* 0x000fe200078e0a09 */
[----:B------:R-:W-:Y:S01]  /*0500*/  SHF.R.S32.HI R0, RZ, 0x1f, R3 ;  /* 0x0000001fff007819 */ /* 0x000fe20000011403 */
[----:B------:R-:W-:Y:S01]  /*0510*/  @!UP0 UMOV UR6, 0x400 ;  /* 0x0000040000068882 */ /* 0x000fe20000000000 */
[----:B---3--:R-:W-:Y:S01]  /*0520*/  ISETP.EQ.U32.AND P2, PT, R13, 0x1, PT ;  /* 0x000000010d00780c */ /* 0x008fe20003f42070 */
[----:B------:R-:W-:Y:S01]  /*0530*/  IMAD R19, R6, 0x4, R9 ;  /* 0x0000000406137824 */ /* 0x000fe200078e0209 */
[----:B--2---:R-:W-:-:S02]  /*0540*/  I2FP.F32.U32 R12, R4 ;  /* 0x00000004000c7245 */ /* 0x004fc40000201000 */
[----:B------:R-:W2:Y:S01]  /*0550*/  LDC R9, c[0x0][0x148] ;  /* 0x00005200ff097b82 */ /* 0x000ea20000000800 */
[----:B------:R-:W-:Y:S02]  /*0560*/  LEA.HI R0, R0, R3, RZ, 0x2 ;  /* 0x0000000300007211 */ /* 0x000fe400078f10ff */
[----:B------:R-:W-:Y:S01]  /*0570*/  LEA.HI R6, R19, R19, RZ, 0x1 ;  /* 0x0000001313067211 */ /* 0x000fe200078f08ff */
[----:B0-----:R-:W-:Y:S02]  /*0580*/  IMAD.MOV R14, RZ, RZ, -R10 ;  /* 0x000000ffff0e7224 */ /* 0x001fe400078e0a0a */
[----:B------:R-:W-:Y:S01]  /*0590*/  FMUL R12, R12, UR4 ;  /* 0x000000040c0c7c20 */ /* 0x000fe20008400000 */
[----:B------:R-:W-:Y:S01]  /*05a0*/  LOP3.LUT R0, R0, 0xfffffffc, RZ, 0xc0, !PT ;  /* 0xfffffffc00007812 */ /* 0x000fe200078ec0ff */
[----:B------:R-:W-:Y:S01]  /*05b0*/  UMOV UR4, 0x20 ;  /* 0x0000002000047882 */ /* 0x000fe20000000000 */
[----:B------:R-:W-:Y:S01]  /*05c0*/  LOP3.LUT R10, R6, 0xfffffffe, RZ, 0xc0, !PT ;  /* 0xfffffffe060a7812 */ /* 0x000fe200078ec0ff */
[----:B-1----:R-:W-:Y:S01]  /*05d0*/  IMAD R6, R11, R14, UR8 ;  /* 0x000000080b067e24 */ /* 0x002fe2000f8e020e */
[----:B------:R-:W-:-:S04]  /*05e0*/  @!UP0 UIADD3 UR4, -UR4, 0x100000, URZ ;  /* 0x0010000004048890 */ /* 0x000fc8000fffe13f */
[----:B------:R-:W-:Y:S02]  /*05f0*/  @!UP0 USHF.L.U32 UR5, UR4, 0xb, URZ ;  /* 0x0000000b04058899 */ /* 0x000fe4000800063f */
[----:B------:R-:W-:Y:S01]  /*0600*/  @!UP0 USHF.L.U32 UR4, UR4, 0x1, URZ ;  /* 0x0000000104048899 */ /* 0x000fe2000800063f */
[----:B------:R-:W0:Y:S01]  /*0610*/  F2I.U32.TRUNC.NTZ R12, R12 ;  /* 0x0000000c000c7305 */ /* 0x000e22000020f000 */
[----:B------:R-:W-:Y:S02]  /*0620*/  IMAD.IADD R3, R3, 0x1, -R0 ;  /* 0x0000000103037824 */ /* 0x000fe400078e0a00 */
[C---:B------:R-:W-:Y:S02]  /*0630*/  IMAD.IADD R11, R19.reuse, 0x1, -R10 ;  /* 0x00000001130b7824 */ /* 0x040fe400078e0a0a */
[----:B------:R-:W-:Y:S01]  /*0640*/  IMAD.SHL.U32 R10, R19, 0x4, RZ ;  /* 0x00000004130a7824 */ /* 0x000fe200078e00ff */
[----:B-----5:R-:W-:Y:S01]  /*0650*/  @!UP0 ULEA UR6, UR7, UR6, 0x18 ;  /* 0x0000000607068291 */ /* 0x020fe2000f8ec03f */
[----:B------:R-:W-:Y:S01]  /*0660*/  ISETP.NE.AND P1, PT, R3, 0x3, PT ;  /* 0x000000030300780c */ /* 0x000fe20003f25270 */
[----:B------:R-:W-:Y:S01]  /*0670*/  VOTEU.ALL UP0, P0 ;  /* 0x00000000003f7886 */ /* 0x000fe20000000000 */
[----:B------:R-:W-:-:S02]  /*0680*/  ISETP.NE.AND P4, PT, R11, R6, PT ;  /* 0x000000060b00720c */ /* 0x000fc40003f85270 */
[----:B------:R-:W-:Y:S02]  /*0690*/  LOP3.LUT R19, R19, 0xc, R10, 0x78, !PT ;  /* 0x0000000c13137812 */ /* 0x000fe400078e780a */
[----:B------:R-:W-:Y:S01]  /*06a0*/  LOP3.LUT P0, RZ, R8, 0x7, RZ, 0xc0, !PT ;  /* 0x0000000708ff7812 */ /* 0x000fe2000780c0ff */
[C---:B------:R-:W-:Y:S01]  /*06b0*/  VIADD R8, R2.reuse, 0xffffffff ;  /* 0xffffffff02087836 */ /* 0x040fe20000000000 */
[----:B------:R-:W-:Y:S01]  /*06c0*/  ISETP.EQ.OR P1, PT, R3, RZ, !P1 ;  /* 0x000000ff0300720c */ /* 0x000fe20004f22670 */
[----:B0-----:R-:W-:Y:S01]  /*06d0*/  IMAD.MOV R23, RZ, RZ, -R12 ;  /* 0x000000ffff177224 */ /* 0x001fe200078e0a0c */
[----:B------:R-:W-:Y:S01]  /*06e0*/  ISETP.LT.U32.AND P0, PT, R19, 0x4, !P0 ;  /* 0x000000041300780c */ /* 0x000fe20004701070 */
[----:B------:R-:W0:Y:S02]  /*06f0*/  FENCE.VIEW.ASYNC.S ;  /* 0x00000000000073c6 */ /* 0x000e240000000000 */
[----:B0-----:R0:W1:Y:S01]  /*0700*/  @!UP0 SYNCS.EXCH.64 URZ, [UR6+0x60], UR4 ;  /* 0x00006004063f85b2 */ /* 0x0010620008000100 */
[----:B------:R-:W-:Y:S01]  /*0710*/  ISETP.EQ.AND P1, PT, R2, RZ, P1 ;  /* 0x000000ff0200720c */ /* 0x000fe20000f22270 */
[----:B--2---:R-:W-:Y:S01]  /*0720*/  IMAD R11, R9, R23, R4 ;  /* 0x00000017090b7224 */ /* 0x004fe200078e0204 */
[----:B------:R-:W-:-:S02]  /*0730*/  ISETP.GE.U32.AND P6, PT, R8, 0x2, PT ;  /* 0x000000020800780c */ /* 0x000fc40003fc6070 */
[----:B------:R-:W-:Y:S02]  /*0740*/  @P4 LEA.HI R0, R19, R19, RZ, 0x1 ;  /* 0x0000001313004211 */ /* 0x000fe400078f08ff */
[----:B------:R-:W-:Y:S02]  /*0750*/  SEL R18, RZ, 0x1, !P1 ;  /* 0x00000001ff127807 */ /* 0x000fe40004800000 */
[----:B------:R-:W-:Y:S02]  /*0760*/  @P4 SHF.R.S32.HI R0, RZ, 0x1, R0 ;  /* 0x00000001ff004819 */ /* 0x000fe40000011400 */
[----:B------:R-:W-:Y:S02]  /*0770*/  SEL R18, R18, 0x2, P6 ;  /* 0x0000000212127807 */ /* 0x000fe40003000000 */
[----:B------:R-:W-:Y:S02]  /*0780*/  @P4 ISETP.NE.AND P5, PT, R0, R11, PT ;  /* 0x0000000b0000420c */ /* 0x000fe40003fa5270 */
[----:B------:R-:W-:Y:S01]  /*0790*/  SEL R11, RZ, 0x1, !P0 ;  /* 0x00000001ff0b7807 */ /* 0x000fe20004000000 */
[----:B------:R0:W2:Y:S01]  /*07a0*/  @!UP1 SYNCS.EXCH.64 URZ, [UR6+0x68], UR4 ;  /* 0x00006804063f95b2 */ /* 0x0000a20008000100 */
[----:B------:R-:W-:Y:S01]  /*07b0*/  @P4 SEL R22, RZ, 0x1, P5 ;  /* 0x00000001ff164807 */ /* 0x000fe20002800000 */
[----:B------:R-:W-:Y:S01]  /*07c0*/  NOP ;  /* 0x0000000000007918 */ /* 0x000fe20000000000 */
[----:B------:R-:W-:-:S02]  /*07d0*/  LOP3.LUT R0, R95, 0x7f, RZ, 0xc0, !PT ;  /* 0x0000007f5f007812 */ /* 0x000fc400078ec0ff */
[----:B------:R-:W-:Y:S01]  /*07e0*/  LOP3.LUT R22, R22, R11, RZ, 0xc0, !PT ;  /* 0x0000000b16167212 */ /* 0x000fe200078ec0ff */
[----:B01----:R-:W-:Y:S06]  /*07f0*/  @!P2 BRA `(.L_x_3) ;  /* 0x000000000008a947 */ /* 0x003fec0003800000 */
[----:B--2-4-:R-:W-:Y:S01]  /*0800*/  UCGABAR_ARV ;  /* 0x00000000000079c7 */ /* 0x014fe20008000000 */
[----:B------:R-:W-:Y:S05]  /*0810*/  BRA `(.L_x_4) ;  /* 0x0000000000047947 */ /* 0x000fea0003800000 */
.L_x_3:
[----:B--2-4-:R-:W-:Y:S01]  /*0820*/  NOP ;  /* 0x0000000000007918 */ /* 0x014fe20000000000 */
.L_x_4:
[----:B------:R-:W0:Y:S01]  /*0830*/  LDC R2, c[0x0][0x65c] ;  /* 0x00019700ff027b82 */ /* 0x000e220000000800 */
[----:B------:R-:W-:Y:S02]  /*0840*/  IMAD.U32 R10, RZ, RZ, UR8 ;  /* 0x00000008ff0a7e24 */ /* 0x000fe4000f8e00ff */
[----:B------:R-:W-:Y:S01]  /*0850*/  IMAD.MOV.U32 R11, RZ, RZ, RZ ;  /* 0x000000ffff0b7224 */ /* 0x000fe200078e00ff */
[----:B0-----:R-:W-:-:S04]  /*0860*/  ISETP.NE.AND P1, PT, R2, 0x1, PT ;  /* 0x000000010200780c */ /* 0x001fc80003f25270 */
[----:B------:R-:W-:-:S09]  /*0870*/  P2R R5, PR, RZ, 0x2 ;  /* 0x00000002ff057803 */ /* 0x000fd20000000000 */
[----:B------:R-:W0:Y:S01]  /*0880*/  @P1 LDC R17, c[0x0][0x10] ;  /* 0x00000400ff111b82 */ /* 0x000e220000000800 */
[----:B------:R-:W-:Y:S02]  /*0890*/  @P1 IMAD.MOV.U32 R5, RZ, RZ, RZ ;  /* 0x000000ffff051224 */ /* 0x000fe400078e00ff */
[----:B------:R-:W-:-:S05]  /*08a0*/  @P1 IMAD.MOV.U32 R15, RZ, RZ, RZ ;  /* 0x000000ffff0f1224 */ /* 0x000fca00078e00ff */
[----:B------:R-:W1:Y:S01]  /*08b0*/  @!P1 LDC R13, c[0x0][0xc] ;  /* 0x00000300ff0d9b82 */ /* 0x000e620000000800 */
[----:B------:R-:W-:Y:S01]  /*08c0*/  ULDC UR4, c[0x0][0xc] ;  /* 0x0000030000047ab9 */ /* 0x000fe20000000800 */
[----:B------:R-:W-:Y:S01]  /*08d0*/  ULDC UR5, c[0x0][0x10] ;  /* 0x0000040000057ab9 */ /* 0x000fe20000000800 */
[----:B------:R-:W-:Y:S01]  /*08e0*/  ULDC UR6, c[0x0][0x14] ;  /* 0x0000050000067ab9 */ /* 0x000fe20000000800 */
[----:B------:R-:W-:-:S04]  /*08f0*/  UIMAD.WIDE.U32 UR4, UR4, UR5, URZ ;  /* 0x00000005040472a5 */ /* 0x000fc8000f8e003f */
[----:B------:R-:W-:Y:S02]  /*0900*/  UIMAD.WIDE.U32 UR36, UR4, UR6, URZ ;  /* 0x00000006042472a5 */ /* 0x000fe4000f8e003f */
[----:B------:R-:W-:-:S04]  /*0910*/  UIMAD UR42, UR5, UR6, URZ ;  /* 0x00000006052a72a4 */ /* 0x000fc8000f8e023f */
[----:B------:R-:W-:Y:S01]  /*0920*/  UIADD3 UR42, UR37, UR42, URZ ;  /* 0x0000002a252a7290 */ /* 0x000fe2000fffe03f */
[----:B0-----:R-:W-:-:S04]  /*0930*/  @P1 IMAD.WIDE.U32 R16, R17, UR8, R4 ;  /* 0x0000000811101c25 */ /* 0x001fc8000f8e0004 */
[----:B------:R-:W-:Y:S02]  /*0940*/  @P1 IMAD.IADD R17, R17, 0x1, R15 ;  /* 0x0000000111111824 */ /* 0x000fe400078e020f */
[----:B-1----:R-:W-:-:S04]  /*0950*/  @!P1 IMAD.WIDE.U32 R10, R4, R13, R10 ;  /* 0x0000000d040a9225 */ /* 0x002fc800078e000a */
[----:B------:R-:W-:Y:S02]  /*0960*/  @!P1 IMAD.MOV.U32 R16, RZ, RZ, R10 ;  /* 0x000000ffff109224 */ /* 0x000fe400078e000a */
[----:B------:R-:W-:Y:S01]  /*0970*/  @!P1 IMAD.MOV.U32 R17, RZ, RZ, R11 ;  /* 0x000000ffff119224 */ /* 0x000fe200078e000b */
[----:B------:R-:W-:Y:S06]  /*0980*/  @!P2 BRA `(.L_x_5) ;  /* 0x00000000000ca947 */ /* 0x000fec0003800000 */
[----:B------:R-:W-:Y:S01]  /*0990*/  UCGABAR_WAIT ;  /* 0x0000000000007dc7 */ /* 0x000fe20008000000 */
[----:B------:R-:W-:Y:S01]  /*09a0*/  CCTL.IVALL ;  /* 0x00000000ff00798f */ /* 0x000fe20002000000 */
[----:B------:R-:W-:Y:S05]  /*09b0*/  BRA `(.L_x_6) ;  /* 0x0000000000047947 */ /* 0x000fea0003800000 */
.L_x_5:
[----:B------:R-:W-:Y:S06]  /*09c0*/  BAR.SYNC.DEFER_BLOCKING 0x0 ;  /* 0x0000000000007b1d */ /* 0x000fec0000010000 */
.L_x_6:
[----:B------:R-:W-:Y:S05]  /*09d0*/  @!P3 BRA `(.L_x_7) ;  /* 0x0000005c00a8b947 */ /* 0x000fea0003800000 */
[----:B------:R-:W-:-:S13]  /*09e0*/  ISETP.GT.U32.AND P0, PT, R8, 0x1, PT ;  /* 0x000000010800780c */ /* 0x000fda0003f04070 */
[----:B------:R-:W-:Y:S05]  /*09f0*/  @P0 EXIT ;  /* 0x000000000000094d */ /* 0x000fea0003800000 */
[----:B------:R-:W-:Y:S01]  /*0a00*/  ULDC.64 UR4, c[0x0][0x650] ;  /* 0x0001940000047ab9 */ /* 0x000fe20000000a00 */
[----:B------:R-:W-:Y:S01]  /*0a10*/  PRMT R3, RZ, 0x7610, R3 ;  /* 0x00007610ff037816 */ /* 0x000fe20000000003 */
[----:B------:R-:W-:Y:S01]  /*0a20*/  IMAD.MOV.U32 R103, RZ, RZ, -0x1 ;  /* 0xffffffffff677424 */ /* 0x000fe200078e00ff */
[----:B------:R-:W-:Y:S01]  /*0a30*/  ISETP.GE.U32.AND P0, PT, R16, UR4, PT ;  /* 0x0000000410007c0c */ /* 0x000fe2000bf06070 */
[----:B------:R-:W-:Y:S02]  /*0a40*/  IMAD.MOV.U32 R100, RZ, RZ, -0x1 ;  /* 0xffffffffff647424 */ /* 0x000fe400078e00ff */
[----:B------:R-:W-:Y:S01]  /*0a50*/  IMAD.MOV.U32 R101, RZ, RZ, -0x1 ;  /* 0xffffffffff657424 */ /* 0x000fe200078e00ff */
[----:B------:R-:W-:-:S13]  /*0a60*/  ISETP.GE.U32.AND.EX P0, PT, R17, UR5, PT, P0 ;  /* 0x0000000511007c0c */ /* 0x000fda000bf06100 */
[----:B------:R-:W-:Y:S05]  /*0a70*/  @P0 BRA `(.L_x_8) ;  /* 0x0000000400280947 */ /* 0x000fea0003800000 */
[----:B------:R-:W0:Y:S01]  /*0a80*/  LDC.64 R24, c[0x0][0x628] ;  /* 0x00018a00ff187b82 */ /* 0x000e220000000a00 */
[----:B------:R-:W-:Y:S02]  /*0a90*/  IMAD.MOV.U32 R10, RZ, RZ, R16 ;  /* 0x000000ffff0a7224 */ /* 0x000fe400078e0010 */
[----:B------:R-:W-:-:S05]  /*0aa0*/  IMAD.MOV.U32 R11, RZ, RZ, R17 ;  /* 0x000000ffff0b7224 */ /* 0x000fca00078e0011 */
[----:B------:R-:W1:Y:S08]  /*0ab0*/  LDC R8, c[0x0][0x630] ;  /* 0x00018c00ff087b82 */ /* 0x000e700000000800 */
[----:B------:R-:W2:Y:S01]  /*0ac0*/  LDC.64 R26, c[0x0][0x620] ;  /* 0x00018800ff1a7b82 */ /* 0x000ea20000000a00 */
[----:B0-----:R-:W-:-:S04]  /*0ad0*/  ISETP.NE.U32.AND P0, PT, R24, RZ, PT ;  /* 0x000000ff1800720c */ /* 0x001fc80003f05070 */
[----:B------:R-:W-:-:S13]  /*0ae0*/  ISETP.NE.AND.EX P0, PT, R25, RZ, PT, P0 ;  /* 0x000000ff1900720c */ /* 0x000fda0003f05300 */
[----:B-12---:R-:W-:Y:S05]  /*0af0*/  @!P0 BRA `(.L_x_9) ;  /* 0x0000000000288947 */ /* 0x006fea0003800000 */
[----:B------:R-:W0:Y:S02]  /*0b00*/  LDC R3, c[0x0][0x634] ;  /* 0x00018d00ff037b82 */ /* 0x000e240000000800 */
[----:B0-----:R-:W-:-:S05]  /*0b10*/  IADD3 R3, P0, R16, R3, RZ ;  /* 0x0000000310037210 */ /* 0x001fca0007f1e0ff */
[----:B------:R-:W-:-:S04]  /*0b20*/  IMAD.X R21, RZ, RZ, R17, P0 ;  /* 0x000000ffff157224 */ /* 0x000fc800000e0611 */
[----:B------:R-:W-:-:S04]  /*0b30*/  IMAD.WIDE.U32 R10, R21, R24, RZ ;  /* 0x00000018150a7225 */ /* 0x000fc800078e00ff */
[----:B------:R-:W-:-:S04]  /*0b40*/  IMAD.WIDE.U32 R12, P0, R3, R25, R10 ;  /* 0x00000019030c7225 */ /* 0x000fc8000780000a */
[----:B------:R-:W-:-:S04]  /*0b50*/  IMAD.WIDE.U32 R10, R3, R24, RZ ;  /* 0x00000018030a7225 */ /* 0x000fc800078e00ff */
[----:B------:R-:W-:Y:S01]  /*0b60*/  IMAD.X R15, RZ, RZ, RZ, P0 ;  /* 0x000000ffff0f7224 */ /* 0x000fe200000e06ff */
[----:B------:R-:W-:Y:S01]  /*0b70*/  IADD3 RZ, P0, R11, R12, RZ ;  /* 0x0000000c0bff7210 */ /* 0x000fe20007f1e0ff */
[----:B------:R-:W-:-:S04]  /*0b80*/  IMAD.MOV.U32 R14, RZ, RZ, R13 ;  /* 0x000000ffff0e7224 */ /* 0x000fc800078e000d */
[----:B------:R-:W-:-:S08]  /*0b90*/  IMAD.WIDE.U32.X R10, R21, R25, R14, P0 ;  /* 0x00000019150a7225 */ /* 0x000fd000000e040e */
.L_x_9:
[----:B------:R-:W0:Y:S01]  /*0ba0*/  LDC.64 R30, c[0x0][0x640] ;  /* 0x00019000ff1e7b82 */ /* 0x000e220000000a00 */
[-CC-:B------:R-:W-:Y:S01]  /*0bb0*/  SHF.R.U64 R101, R10, R8.reuse, R11.reuse ;  /* 0x000000080a657219 */ /* 0x180fe2000000120b */
[----:B------:R-:W-:Y:S01]  /*0bc0*/  IMAD R29, R9, R23, R4 ;  /* 0x00000017091d7224 */ /* 0x000fe200078e0204 */
[----:B------:R-:W-:Y:S01]  /*0bd0*/  SHF.R.U32.HI R3, RZ, R8, R11 ;  /* 0x00000008ff037219 */ /* 0x000fe2000001160b */
[----:B------:R-:W-:Y:S01]  /*0be0*/  IMAD.MOV.U32 R23, RZ, RZ, 0x1 ;  /* 0x00000001ff177424 */ /* 0x000fe200078e00ff */
[----:B------:R-:W-:-:S03]  /*0bf0*/  IADD3 R5, P0, RZ, -R101, RZ ;  /* 0x80000065ff057210 */ /* 0x000fc60007f1e0ff */
[----:B------:R-:W1:Y:S02]  /*0c00*/  LDC R12, c[0x0][0x618] ;  /* 0x00018600ff0c7b82 */ /* 0x000e640000000800 */
[----:B------:R-:W-:Y:S02]  /*0c10*/  IMAD.X R3, RZ, RZ, ~R3, P0 ;  /* 0x000000ffff037224 */ /* 0x000fe400000e0e03 */
[----:B------:R-:W-:-:S04]  /*0c20*/  IMAD.WIDE.U32 R10, R5, R26, R16 ;  /* 0x0000001a050a7225 */ /* 0x000fc800078e0010 */
[----:B------:R-:W2:Y:S01]  /*0c30*/  LDC R20, c[0x0][0x608] ;  /* 0x00018200ff147b82 */ /* 0x000ea20000000800 */
[----:B------:R-:W-:Y:S02]  /*0c40*/  IMAD R8, R3, R26, RZ ;  /* 0x0000001a03087224 */ /* 0x000fe400078e02ff */
[----:B------:R-:W-:Y:S02]  /*0c50*/  IMAD.MOV.U32 R3, RZ, RZ, -0x1 ;  /* 0xffffffffff037424 */ /* 0x000fe400078e00ff */
[----:B------:R-:W-:-:S03]  /*0c60*/  IMAD R5, R5, R27, R8 ;  /* 0x0000001b05057224 */ /* 0x000fc600078e0208 */
[----:B------:R-:W3:Y:S01]  /*0c70*/  LDC R28, c[0x0][0x658] ;  /* 0x00019600ff1c7b82 */ /* 0x000ee20000000800 */
[----:B------:R-:W-:Y:S01]  /*0c80*/  IMAD.IADD R5, R11, 0x1, R5 ;  /* 0x000000010b057824 */ /* 0x000fe200078e0205 */
[----:B0-----:R-:W-:-:S04]  /*0c90*/  ISETP.NE.U32.AND P0, PT, R30, RZ, PT ;  /* 0x000000ff1e00720c */ /* 0x001fc80003f05070 */
[----:B------:R-:W-:Y:S02]  /*0ca0*/  ISETP.NE.AND.EX P0, PT, R31, RZ, PT, P0 ;  /* 0x000000ff1f00720c */ /* 0x000fe40003f05300 */
[----:B------:R-:W0:Y:S01]  /*0cb0*/  LDC R24, c[0x0][0x600] ;  /* 0x00018000ff187b82 */ /* 0x000e220000000800 */
[-CC-:B-1----:R-:W-:Y:S02]  /*0cc0*/  SHF.R.U64 R14, R10, R12.reuse, R5.reuse ;  /* 0x0000000c0a0e7219 */ /* 0x182fe40000001205 */
[----:B------:R-:W-:-:S05]  /*0cd0*/  SHF.R.U32.HI R5, RZ, R12, R5 ;  /* 0x0000000cff057219 */ /* 0x000fca0000011605 */
[----:B------:R-:W1:Y:S01]  /*0ce0*/  LDC R15, c[0x0][0x648] ;  /* 0x00019200ff0f7b82 */ /* 0x000e620000000800 */
[-CC-:B--2---:R-:W-:Y:S02]  /*0cf0*/  SHF.R.U64 R27, R14, R20.reuse, R5.reuse ;  /* 0x000000140e1b7219 */ /* 0x184fe40000001205 */
[----:B------:R-:W-:-:S05]  /*0d00*/  SHF.R.U32.HI R5, RZ, R20, R5 ;  /* 0x00000014ff057219 */ /* 0x000fca0000011605 */
[----:B------:R-:W2:Y:S01]  /*0d10*/  LDC R21, c[0x0][0x638] ;  /* 0x00018e00ff157b82 */ /* 0x000ea20000000800 */
[-CC-:B---3--:R-:W-:Y:S02]  /*0d20*/  SHF.R.U64 R20, R27, R28.reuse, R5.reuse ;  /* 0x0000001c1b147219 */ /* 0x188fe40000001205 */
[-C--:B------:R-:W-:Y:S02]  /*0d30*/  SHF.L.U32 R3, R3, R28.reuse, RZ ;  /* 0x0000001c03037219 */ /* 0x080fe400000006ff */
[----:B------:R-:W-:Y:S01]  /*0d40*/  SHF.R.U32.HI R5, RZ, R28, R5 ;  /* 0x0000001cff057219 */ /* 0x000fe20000011605 */
[----:B------:R-:W-:Y:S01]  /*0d50*/  IMAD.MOV.U32 R4, RZ, RZ, R20 ;  /* 0x000000ffff047224 */ /* 0x000fe200078e0014 */
[----:B------:R-:W-:Y:S01]  /*0d60*/  LOP3.LUT R12, RZ, R3, RZ, 0x33, !PT ;  /* 0x00000003ff0c7212 */ /* 0x000fe200078e33ff */
[----:B------:R-:W3:Y:S01]  /*0d70*/  LDC R25, c[0x0][0x610] ;  /* 0x00018400ff197b82 */ /* 0x000ee20000000800 */
[----:B------:R-:W-:Y:S05]  /*0d80*/  @!P0 BRA `(.L_x_10) ;  /* 0x0000000000288947 */ /* 0x000fea0003800000 */
[----:B------:R-:W4:Y:S02]  /*0d90*/  LDC R3, c[0x0][0x64c] ;  /* 0x00019300ff037b82 */ /* 0x000f240000000800 */
[----:B----4-:R-:W-:-:S05]  /*0da0*/  IADD3 R3, P0, R20, R3, RZ ;  /* 0x0000000314037210 */ /* 0x010fca0007f1e0ff */
        /* <DEDUP_REMOVED lines=8> */
.L_x_10:
[----:B-1----:R-:W-:Y:S01]  /*0e30*/  SHF.R.U64 R4, R4, R15, R5 ;  /* 0x0000000f04047219 */ /* 0x002fe20000001205 */
[----:B0-----:R-:W-:Y:S01]  /*0e40*/  VIADD R5, R24, 0xffffffff ;  /* 0xffffffff18057836 */ /* 0x001fe20000000000 */
[----:B------:R-:W-:Y:S02]  /*0e50*/  SHF.L.U32 R3, R23, R28, RZ ;  /* 0x0000001c17037219 */ /* 0x000fe400000006ff */
[----:B------:R-:W-:Y:S01]  /*0e60*/  LOP3.LUT R12, R27, R12, RZ, 0xc0, !PT ;  /* 0x0000000c1b0c7212 */ /* 0x000fe200078ec0ff */
[----:B------:R-:W-:Y:S01]  /*0e70*/  IMAD.MOV R8, RZ, RZ, -R4 ;  /* 0x000000ffff087224 */ /* 0x000fe200078e0a04 */
[----:B------:R-:W-:Y:S02]  /*0e80*/  SEL R6, R6, R29, !P1 ;  /* 0x0000001d06067207 */ /* 0x000fe40004800000 */
[----:B------:R-:W-:Y:S01]  /*0e90*/  LOP3.LUT R5, R14, R5, RZ, 0xc0, !PT ;  /* 0x000000050e057212 */ /* 0x000fe200078ec0ff */
[----:B------:R-:W-:Y:S02]  /*0ea0*/  IMAD R9, R3, R4, R12 ;  /* 0x0000000403097224 */ /* 0x000fe400078e020c */
[----:B--2---:R-:W-:-:S02]  /*0eb0*/  IMAD R3, R8, R21, R20 ;  /* 0x0000001508037224 */ /* 0x004fc400078e0214 */
[----:B---3--:R-:W-:Y:S02]  /*0ec0*/  IMAD R6, R9, R25, R6 ;  /* 0x0000001909067224 */ /* 0x008fe400078e0206 */
[----:B------:R-:W-:Y:S02]  /*0ed0*/  IMAD R103, R3, R24, R5 ;  /* 0x0000001803677224 */ /* 0x000fe400078e0205 */
[----:B------:R-:W-:-:S03]  /*0ee0*/  IMAD.MOV.U32 R4, RZ, RZ, 0x1 ;  /* 0x00000001ff047424 */ /* 0x000fc600078e00ff */
[----:B------:R-:W-:Y:S02]  /*0ef0*/  SEL R100, R103, R6, !P1 ;  /* 0x0000000667647207 */ /* 0x000fe40004800000 */
[----:B------:R-:W-:Y:S02]  /*0f00*/  PRMT R3, R4, 0x7610, R3 ;  /* 0x0000761004037816 */ /* 0x000fe40000000003 */
[----:B------:R-:W-:-:S07]  /*0f10*/  SEL R103, R6, R103, !P1 ;  /* 0x0000006706677207 */ /* 0x000fce0004800000 */
.L_x_8:
[----:B------:R-:W-:-:S08]  /*0f20*/  NOP ;  /* 0x0000000000007918 */ /* 0x000fd00000000000 */
[----:B------:R-:W0:Y:S02]  /*0f30*/  USETMAXREG.TRY_ALLOC.CTAPOOL UP0, 0xe8 ;  /* 0x000000e8000079c8 */ /* 0x000e240008000600 */
[----:B0-----:R-:W-:-:S13]  /*0f40*/  PLOP3.LUT P0, PT, PT, PT, UP0, 0x80, 0x0 ;  /* 0x000000000000781c */ /* 0x001fda0003f0f008 */
[----:B------:R-:W-:Y:S05]  /*0f50*/  @!P0 BRA `(.L_x_8) ;  /* 0xfffffffc00f08947 */ /* 0x000fea000383ffff */
[----:B------:R-:W-:Y:S01]  /*0f60*/  ULDC.64 UR4, c[0x0][0x598] ;  /* 0x0001660000047ab9 */ /* 0x000fe20000000a00 */
[----:B------:R-:W-:Y:S01]  /*0f70*/  ULDC.64 UR38, c[0x0][0x208] ;  /* 0x0000820000267ab9 */ /* 0x000fe20000000a00 */
[----:B------:R-:W-:-:S04]  /*0f80*/  ISETP.NE.U32.AND P0, PT, RZ, UR4, PT ;  /* 0x00000004ff007c0c */ /* 0x000fc8000bf05070 */
[----:B------:R-:W-:-:S13]  /*0f90*/  ISETP.NE.AND.EX P0, PT, RZ, UR5, PT, P0 ;  /* 0x00000005ff007c0c */ /* 0x000fda000bf05300 */
[----:B------:R-:W-:Y:S05]  /*0fa0*/  @!P0 BRA `(.L_x_11) ;  /* 0x00000000001c8947 */ /* 0x000fea0003800000 */
[----:B------:R-:W0:Y:S02]  /*0fb0*/  LDC.64 R4, c[0x0][0x598] ;  /* 0x00016600ff047b82 */ /* 0x000e240000000a00 */
[----:B0-----:R-:W2:Y:S02]  /*0fc0*/  LDG.E.64 R4, desc[UR38][R4.64] ;  /* 0x0000002604047981 */ /* 0x001ea4000c1e1b00 */
[----:B--2---:R-:W-:-:S04]  /*0fd0*/  ISETP.NE.U32.AND P0, PT, R4, RZ, PT ;  /* 0x000000ff0400720c */ /* 0x004fc80003f05070 */
[----:B------:R-:W-:-:S13]  /*0fe0*/  ISETP.NE.AND.EX P0, PT, R5, RZ, PT, P0 ;  /* 0x000000ff0500720c */ /* 0x000fda0003f05300 */
[----:B------:R-:W-:Y:S05]  /*0ff0*/  @!P0 BRA `(.L_x_11) ;  /* 0x0000000000088947 */ /* 0x000fea0003800000 */
[----:B------:R0:W5:Y:S01]  /*1000*/  LD.E R23, desc[UR38][R4.64] ;  /* 0x0000002604177980 */ /* 0x000162000c101900 */
[----:B------:R-:W-:Y:S05]  /*1010*/  BRA `(.L_x_12) ;  /* 0x0000000000247947 */ /* 0x000fea0003800000 */
.L_x_11:
[----:B------:R-:W-:Y:S02]  /*1020*/  ULDC.64 UR4, c[0x0][0x588] ;  /* 0x0001620000047ab9 */ /* 0x000fe40000000a00 */
[----:B------:R-:W-:-:S04]  /*1030*/  ISETP.NE.U32.AND P0, PT, RZ, UR4, PT ;  /* 0x00000004ff007c0c */ /* 0x000fc8000bf05070 */
[----:B------:R-:W-:-:S13]  /*1040*/  ISETP.NE.AND.EX P0, PT, RZ, UR5, PT, P0 ;  /* 0x00000005ff007c0c */ /* 0x000fda000bf05300 */
[----:B------:R-:W-:Y:S05]  /*1050*/  @!P0 BRA `(.L_x_13) ;  /* 0x00000000000c8947 */ /* 0x000fea0003800000 */
[----:B------:R-:W0:Y:S02]  /*1060*/  LDC.64 R4, c[0x0][0x588] ;  /* 0x00016200ff047b82 */ /* 0x000e240000000a00 */
[----:B0-----:R1:W5:Y:S01]  /*1070*/  LDG.E R23, desc[UR38][R4.64] ;  /* 0x0000002604177981 */ /* 0x001362000c1e1900 */
[----:B------:R-:W-:Y:S05]  /*1080*/  BRA `(.L_x_12) ;  /* 0x0000000000087947 */ /* 0x000fea0003800000 */
.L_x_13:
[----:B------:R-:W-:Y:S02]  /*1090*/  ULDC UR4, c[0x0][0x580] ;  /* 0x0001600000047ab9 */ /* 0x000fe40000000800 */
[----:B------:R-:W-:-:S07]  /*10a0*/  IMAD.U32 R23, RZ, RZ, UR4 ;  /* 0x00000004ff177e24 */ /* 0x000fce000f8e00ff */
.L_x_12:
[----:B------:R-:W-:Y:S02]  /*10b0*/  ULDC.64 UR4, c[0x0][0x5a0] ;  /* 0x0001680000047ab9 */ /* 0x000fe40000000a00 */
[----:B------:R-:W-:-:S04]  /*10c0*/  ISETP.NE.U32.AND P0, PT, RZ, UR4, PT ;  /* 0x00000004ff007c0c */ /* 0x000fc8000bf05070 */
[----:B------:R-:W-:-:S13]  /*10d0*/  ISETP.NE.AND.EX P0, PT, RZ, UR5, PT, P0 ;  /* 0x00000005ff007c0c */ /* 0x000fda000bf05300 */
[----:B------:R-:W-:Y:S05]  /*10e0*/  @!P0 BRA `(.L_x_14) ;  /* 0x00000000001c8947 */ /* 0x000fea0003800000 */
[----:B01----:R-:W0:Y:S02]  /*10f0*/  LDC.64 R4, c[0x0][0x5a0] ;  /* 0x00016800ff047b82 */ /* 0x003e240000000a00 */
[----:B0-----:R-:W2:Y:S02]  /*1100*/  LDG.E.64 R4, desc[UR38][R4.64] ;  /* 0x0000002604047981 */ /* 0x001ea4000c1e1b00 */
[----:B--2---:R-:W-:-:S04]  /*1110*/  ISETP.NE.U32.AND P0, PT, R4, RZ, PT ;  /* 0x000000ff0400720c */ /* 0x004fc80003f05070 */
[----:B------:R-:W-:-:S13]  /*1120*/  ISETP.NE.AND.EX P0, PT, R5, RZ, PT, P0 ;  /* 0x000000ff0500720c */ /* 0x000fda0003f05300 */
[----:B------:R-:W-:Y:S05]  /*1130*/  @!P0 BRA `(.L_x_14) ;  /* 0x0000000000088947 */ /* 0x000fea0003800000 */
[----:B------:R0:W5:Y:S01]  /*1140*/  LD.E R90, desc[UR38][R4.64] ;  /* 0x00000026045a7980 */ /* 0x000162000c101900 */
[----:B------:R-:W-:Y:S05]  /*1150*/  BRA `(.L_x_15) ;  /* 0x0000000000247947 */ /* 0x000fea0003800000 */
.L_x_14:
[----:B------:R-:W-:Y:S02]  /*1160*/  ULDC.64 UR4, c[0x0][0x590] ;  /* 0x0001640000047ab9 */ /* 0x000fe40000000a00 */
[----:B------:R-:W-:-:S04]  /*1170*/  ISETP.NE.U32.AND P0, PT, RZ, UR4, PT ;  /* 0x00000004ff007c0c */ /* 0x000fc8000bf05070 */
[----:B------:R-:W-:-:S13]  /*1180*/  ISETP.NE.AND.EX P0, PT, RZ, UR5, PT, P0 ;  /* 0x00000005ff007c0c */ /* 0x000fda000bf05300 */
[----:B------:R-:W-:Y:S05]  /*1190*/  @!P0 BRA `(.L_x_16) ;  /* 0x00000000000c8947 */ /* 0x000fea0003800000 */
[----:B------:R-:W2:Y:S02]  /*11a0*/  LDC.64 R90, c[0x0][0x590] ;  /* 0x00016400ff5a7b82 */ /* 0x000ea40000000a00 */
[----:B--2---:R2:W5:Y:S01]  /*11b0*/  LDG.E R90, desc[UR38][R90.64] ;  /* 0x000000265a5a7981 */ /* 0x004562000c1e1900 */
[----:B------:R-:W-:Y:S05]  /*11c0*/  BRA `(.L_x_15) ;  /* 0x0000000000087947 */ /* 0x000fea0003800000 */
.L_x_16:
[----:B------:R-:W-:Y:S02]  /*11d0*/  ULDC UR4, c[0x0][0x584] ;  /* 0x0001610000047ab9 */ /* 0x000fe40000000800 */
[----:B------:R-:W-:-:S07]  /*11e0*/  IMAD.U32 R90, RZ, RZ, UR4 ;  /* 0x00000004ff5a7e24 */ /* 0x000fce000f8e00ff */
.L_x_15:
[----:B------:R-:W-:-:S13]  /*11f0*/  LOP3.LUT P0, RZ, R3, 0xff, RZ, 0xc0, !PT ;  /* 0x000000ff03ff7812 */ /* 0x000fda000780c0ff */
[----:B------:R-:W-:Y:S05]  /*1200*/  @!P0 EXIT ;  /* 0x000000000000894d */ /* 0x000fea0003800000 */
[----:B------:R-:W3:Y:S01]  /*1210*/  LDC R93, c[0x0][0x658] ;  /* 0x00019600ff5d7b82 */ /* 0x000ee20000000800 */
[----:B------:R-:W-:Y:S01]  /*1220*/  LOP3.LUT R7, R7, 0x1, RZ, 0xc0, !PT ;  /* 0x0000000107077812 */ /* 0x000fe200078ec0ff */
[----:B------:R-:W-:Y:S01]  /*1230*/  ULDC.64 UR6, c[0x0][0x288] ;  /* 0x0000a20000067ab9 */ /* 0x000fe20000000a00 */
[----:B------:R-:W-:Y:S01]  /*1240*/  SHF.R.U32.HI R3, RZ, 0x2, R95 ;  /* 0x00000002ff037819 */ /* 0x000fe2000001165f */
[----:B------:R-:W-:Y:S01]  /*1250*/  UIADD3 UR4, UR7, 0x3f, URZ ;  /* 0x0000003f07047890 */ /* 0x000fe2000fffe03f */
[----:B------:R-:W-:Y:S01]  /*1260*/  SHF.R.U32.HI R0, RZ, 0x1, R0 ;  /* 0x00000001ff007819 */ /* 0x000fe20000011600 */
[----:B------:R-:W-:Y:S01]  /*1270*/  IMAD.SHL.U32 R88, R7, 0x40, RZ ;  /* 0x0000004007587824 */ /* 0x000fe200078e00ff */
[----:B------:R-:W-:Y:S01]  /*1280*/  LOP3.LUT R3, R3, 0x7, RZ, 0xc0, !PT ;  /* 0x0000000703037812 */ /* 0x000fe200078ec0ff */
[----:B------:R-:W4:Y:S01]  /*1290*/  LDC.64 R8, c[0x0][0x5c8] ;  /* 0x00017200ff087b82 */ /* 0x000f220000000a00 */
[----:B------:R-:W-:Y:S01]  /*12a0*/  USHF.R.S32.HI UR5, URZ, 0x1f, UR4 ;  /* 0x0000001f3f057899 */ /* 0x000fe20008011404 */
[----:B------:R-:W-:Y:S01]  /*12b0*/  LOP3.LUT R0, R0, 0x30, RZ, 0xc0, !PT ;  /* 0x0000003000007812 */ /* 0x000fe200078ec0ff */
[----:B------:R-:W-:Y:S01]  /*12c0*/  IMAD.MOV.U32 R6, RZ, RZ, 0x1 ;  /* 0x00000001ff067424 */ /* 0x000fe200078e00ff */
[--C-:B------:R-:W-:Y:S01]  /*12d0*/  LOP3.LUT R88, R88, 0x40, R3.reuse, 0xe2, !PT ;  /* 0x0000004058587812 */ /* 0x100fe200078ee203 */
[----:B------:R-:W-:Y:S01]  /*12e0*/  ULEA.HI UR5, UR5, UR4, URZ, 0x6 ;  /* 0x0000000405057291 */ /* 0x000fe2000f8f303f */
[-C--:B01----:R-:W-:Y:S01]  /*12f0*/  IADD3 R4, RZ, -R0.reuse, -R3 ;  /* 0x80000000ff047210 */ /* 0x083fe20007ffe803 */
[----:B------:R-:W-:Y:S01]  /*1300*/  IMAD.U32 R5, RZ, RZ, UR6 ;  /* 0x00000006ff057e24 */ /* 0x000fe2000f8e00ff */
[----:B------:R-:W0:Y:S01]  /*1310*/  LDC R97, c[0x0][0x600] ;  /* 0x00018000ff617b82 */ /* 0x000e220000000800 */
[----:B------:R-:W-:Y:S01]  /*1320*/  LOP3.LUT R88, R88, R0, RZ, 0xfc, !PT ;  /* 0x0000000058587212 */ /* 0x000fe200078efcff */
[----:B------:R-:W-:Y:S01]  /*1330*/  IMAD.MOV.U32 R0, RZ, RZ, -0x1 ;  /* 0xffffffffff007424 */ /* 0x000fe200078e00ff */
[----:B------:R-:W-:Y:S01]  /*1340*/  USHF.R.S32.HI UR43, URZ, 0x6, UR5 ;  /* 0x000000063f2b7899 */ /* 0x000fe20008011405 */
[----:B------:R-:W-:Y:S01]  /*1350*/  LOP3.LUT R94, R95, 0x3, RZ, 0xc0, !PT ;  /* 0x000000035f5e7812 */ /* 0x000fe200078ec0ff */
[----:B------:R-:W-:Y:S01]  /*1360*/  IMAD R4, R7, -0x40, R4 ;  /* 0xffffffc007047824 */ /* 0x000fe200078e0204 */
[C---:B------:R-:W-:Y:S01]  /*1370*/  LOP3.LUT R96, R95.reuse, 0x80, RZ, 0xc0, !PT ;  /* 0x000000805f607812 */ /* 0x040fe200078ec0ff */
[----:B------:R-:W-:Y:S01]  /*1380*/  UISETP.LT.AND UP0, UPT, UR43, 0x1, UPT ;  /* 0x000000012b00788c */ /* 0x000fe2000bf01270 */
[-C--:B---3--:R-:W-:Y:S01]  /*1390*/  SHF.L.U32 R0, R0, R93.reuse, RZ ;  /* 0x0000005d00007219 */ /* 0x088fe200000006ff */
[----:B------:R-:W-:Y:S01]  /*13a0*/  ULDC UR4, c[0x0][0x284] ;  /* 0x0000a10000047ab9 */ /* 0x000fe20000000800 */
[----:B------:R-:W-:Y:S01]  /*13b0*/  IMAD R94, R94, -0x2, R5 ;  /* 0xfffffffe5e5e7824 */ /* 0x000fe200078e0205 */
[----:B------:R-:W-:Y:S01]  /*13c0*/  USEL UR44, UR43, 0x1, UP0 ;  /* 0x000000012b2c7887 */ /* 0x000fe20008000000 */
[----:B------:R-:W-:Y:S01]  /*13d0*/  SHF.L.U32 R93, R6, R93, RZ ;  /* 0x0000005d065d7219 */ /* 0x000fe200000006ff */
[----:B------:R-:W-:Y:S01]  /*13e0*/  IMAD.SHL.U32 R95, R95, 0x2, RZ ;  /* 0x000000025f5f7824 */ /* 0x000fe200078e00ff */
[----:B------:R-:W-:Y:S01]  /*13f0*/  LOP3.LUT R102, R18, 0x1, RZ, 0xfc, !PT ;  /* 0x0000000112667812 */ /* 0x000fe200078efcff */
[----:B------:R-:W-:Y:S01]  /*1400*/  VIADD R99, R4, UR4 ;  /* 0x0000000404637c36 */ /* 0x000fe20008000000 */
[C---:B----4-:R-:W-:Y:S01]  /*1410*/  SHF.L.U64.HI R92, R8.reuse, 0x3, R9 ;  /* 0x00000003085c7819 */ /* 0x050fe20000010209 */
[----:B--2---:R-:W-:Y:S01]  /*1420*/  IMAD.SHL.U32 R91, R8, 0x8, RZ ;  /* 0x00000008085b7824 */ /* 0x004fe200078e00ff */
[----:B------:R-:W-:Y:S01]  /*1430*/  SHF.R.U32.HI R96, RZ, 0x7, R96 ;  /* 0x00000007ff607819 */ /* 0x000fe20000011660 */
[----:B------:R-:W-:Y:S01]  /*1440*/  IMAD.MOV.U32 R89, RZ, RZ, RZ ;  /* 0x000000ffff597224 */ /* 0x000fe200078e00ff */
[----:B------:R-:W-:Y:S01]  /*1450*/  LOP3.LUT R98, RZ, R0, RZ, 0x33, !PT ;  /* 0x00000000ff627212 */ /* 0x000fe200078e33ff */
[----:B------:R-:W-:Y:S01]  /*1460*/  UIADD3 UR44, UR43, -UR44, URZ ;  /* 0x8000002c2b2c7290 */ /* 0x000fe2000fffe03f */
[----:B------:R-:W-:Y:S01]  /*1470*/  UMOV UR40, URZ ;  /* 0x0000003f00287c82 */ /* 0x000fe20008000000 */
[----:B0-----:R-:W-:Y:S01]  /*1480*/  VIADD R97, R97, 0xffffffff ;  /* 0xffffffff61617836 */ /* 0x001fe20000000000 */
[----:B------:R-:W-:-:S09]  /*1490*/  UMOV UR41, URZ ;  /* 0x0000003f00297c82 */ /* 0x000fd20008000000 */
.L_x_162:
[----:B0-----:R-:W0:Y:S01]  /*14a0*/  SHFL.IDX PT, R0, R96, RZ, 0x1f ;  /* 0x00001fff60007589 */ /* 0x001e2200000e0000 */
[----:B-1----:R-:W1:Y:S01]  /*14b0*/  S2UR UR7, SR_CgaCtaId ;  /* 0x00000000000779c3 */ /* 0x002e620000008800 */
[----:B------:R-:W-:Y:S01]  /*14c0*/  UMOV UR6, 0x400 ;  /* 0x0000040000067882 */ /* 0x000fe20000000000 */
[----:B0-----:R-:W-:Y:S01]  /*14d0*/  R2UR UR4, R0 ;  /* 0x00000000000472ca */ /* 0x001fe200000e0000 */
[----:B-1----:R-:W-:-:S12]  /*14e0*/  ULEA UR6, UR7, UR6, 0x18 ;  /* 0x0000000607067291 */ /* 0x002fd8000f8ec03f */
[----:B------:R-:W-:-:S04]  /*14f0*/  ULEA.HI UR5, UR4, UR4, URZ, 0x1 ;  /* 0x0000000404057291 */ /* 0x000fc8000f8f083f */
[----:B------:R-:W-:-:S04]  /*1500*/  ULOP3.LUT UR5, UR5, 0x7fffe, URZ, 0xc0, !UPT ;  /* 0x0007fffe05057892 */ /* 0x000fc8000f8ec03f */
[----:B------:R-:W-:-:S03]  /*1510*/  UIADD3 UR5, UR4, -UR5, URZ ;  /* 0x8000000504057290 */ /* 0x000fc6000fffe03f */
[----:B------:R-:W-:Y:S01]  /*1520*/  ULDC UR4, c[0x0][0x28c] ;  /* 0x0000a30000047ab9 */ /* 0x000fe20000000800 */
[----:B------:R-:W-:Y:S01]  /*1530*/  ULEA UR5, UR5, UR6, 0xd ;  /* 0x0000000605057291 */ /* 0x000fe2000f8e683f */
[----:B------:R-:W-:-:S03]  /*1540*/  ISETP.LT.AND P0, PT, RZ, UR4, PT ;  /* 0x00000004ff007c0c */ /* 0x000fc6000bf01270 */
[----:B------:R-:W-:-:S04]  /*1550*/  UIADD3 UR5, UR5, 0x100, URZ ;  /* 0x0000010005057890 */ /* 0x000fc8000fffe03f */
[----:B------:R-:W-:-:S04]  /*1560*/  USHF.R.U32.HI UR5, URZ, 0x4, UR5 ;  /* 0x000000043f057899 */ /* 0x000fc80008011605 */
[----:B------:R-:W-:-:S04]  /*1570*/  ULOP3.LUT UR5, UR5, 0x3fff, URZ, 0xc0, !UPT ;  /* 0x00003fff05057892 */ /* 0x000fc8000f8ec03f */
[----:B------:R-:W-:Y:S01]  /*1580*/  ULOP3.LUT UR45, UR5, 0x10000, URZ, 0xfc, !UPT ;  /* 0x00010000052d7892 */ /* 0x000fe2000f8efc3f */
[----:B--2345:R-:W-:Y:S11]  /*1590*/  @P0 BRA `(.L_x_17) ;  /* 0x0000000000400947 */ /* 0x03cff60003800000 */
[----:B------:R-:W-:Y:S01]  /*15a0*/  MOV R0, 0x0 ;  /* 0x0000000000007802 */ /* 0x000fe20000000f00 */
[----:B------:R-:W-:Y:S01]  /*15b0*/  ULDC.64 UR4, c[0x4][0x68] ;  /* 0x01001a0000047ab9 */ /* 0x000fe20000000a00 */
[----:B------:R-:W-:Y:S01]  /*15c0*/  ULDC.64 UR6, c[0x4][0x8] ;  /* 0x0100020000067ab9 */ /* 0x000fe20000000a00 */
[----:B------:R-:W-:Y:S01]  /*15d0*/  IMAD.U32 R4, RZ, RZ, UR4 ;  /* 0x00000004ff047e24 */ /* 0x000fe2000f8e00ff */
[----:B------:R0:W1:Y:S01]  /*15e0*/  LDC.64 R14, c[0x4][R0] ;  /* 0x01000000000e7b82 */ /* 0x0000620000000a00 */
[----:B------:R-:W-:Y:S01]  /*15f0*/  IMAD.U32 R5, RZ, RZ, UR5 ;  /* 0x00000005ff057e24 */ /* 0x000fe2000f8e00ff */
[----:B------:R-:W-:Y:S01]  /*1600*/  ULDC.64 UR4, c[0x4][0x70] ;  /* 0x01001c0000047ab9 */ /* 0x000fe20000000a00 */
[----:B------:R-:W-:Y:S02]  /*1610*/  IMAD.U32 R10, RZ, RZ, UR6 ;  /* 0x00000006ff0a7e24 */ /* 0x000fe4000f8e00ff */
[----:B------:R-:W-:Y:S02]  /*1620*/  IMAD.U32 R6, RZ, RZ, UR4 ;  /* 0x00000004ff067e24 */ /* 0x000fe4000f8e00ff */
[----:B------:R-:W-:-:S02]  /*1630*/  IMAD.U32 R7, RZ, RZ, UR5 ;  /* 0x00000005ff077e24 */ /* 0x000fc4000f8e00ff */
[----:B------:R-:W-:Y:S02]  /*1640*/  IMAD.U32 R11, RZ, RZ, UR7 ;  /* 0x00000007ff0b7e24 */ /* 0x000fe4000f8e00ff */
[----:B------:R-:W-:Y:S02]  /*1650*/  IMAD.MOV.U32 R8, RZ, RZ, 0x1e1 ;  /* 0x000001e1ff087424 */ /* 0x000fe400078e00ff */
[----:B------:R-:W-:Y:S02]  /*1660*/  IMAD.MOV.U32 R12, RZ, RZ, 0x1 ;  /* 0x00000001ff0c7424 */ /* 0x000fe400078e00ff */
[----:B0-----:R-:W-:-:S07]  /*1670*/  IMAD.MOV.U32 R13, RZ, RZ, RZ ;  /* 0x000000ffff0d7224 */ /* 0x001fce00078e00ff */
[----:B------:R-:W-:-:S07]  /*1680*/  LEPC R20, `(.L_x_17) ;  /* 0x000000001014794e */ /* 0x000fce0000000000 */
[----:B-1---5:R-:W-:Y:S05]  /*1690*/  CALL.ABS.NOINC R14 ;  /* 0x000000000e007343 */ /* 0x022fea0003c00000 */
.L_x_17:
[----:B------:R-:W-:-:S13]  /*16a0*/  ISETP.NE.AND P0, PT, R102, 0x3, PT ;  /* 0x000000036600780c */ /* 0x000fda0003f05270 */
[----:B------:R-:W-:Y:S05]  /*16b0*/  @!P0 BRA `(.L_x_18) ;  /* 0x0000000000048947 */ /* 0x000fea0003800000 */
[----:B------:R-:W-:Y:S01]  /*16c0*/  BPT.TRAP 0x1 ;  /* 0x000000040000795c */ /* 0x000fe20000300000 */
.L_x_18:
[----:B------:R-:W0:Y:S01]  /*16d0*/  S2UR UR5, SR_CgaCtaId ;  /* 0x00000000000579c3 */ /* 0x000e220000008800 */
[----:B------:R-:W-:Y:S01]  /*16e0*/  UMOV UR4, 0x400 ;  /* 0x0000040000047882 */ /* 0x000fe20000000000 */
[----:B------:R-:W-:Y:S02]  /*16f0*/  IMAD.U32 R0, RZ, RZ, UR40 ;  /* 0x00000028ff007e24 */ /* 0x000fe4000f8e00ff */
[----:B------:R-:W-:-:S03]  /*1700*/  IMAD.U32 R3, RZ, RZ, UR41 ;  /* 0x00000029ff037e24 */ /* 0x000fc6000f8e00ff */
[----:B------:R-:W-:Y:S01]  /*1710*/  SHF.L.U32 R0, R0, 0x1f, RZ ;  /* 0x0000001f00007819 */ /* 0x000fe200000006ff */
[----:B0-----:R-:W-:-:S06]  /*1720*/  ULEA UR4, UR5, UR4, 0x18 ;  /* 0x0000000405047291 */ /* 0x001fcc000f8ec03f */
[----:B------:R-:W-:-:S04]  /*1730*/  IMAD.U32 R6, RZ, RZ, UR4 ;  /* 0x00000004ff067e24 */ /* 0x000fc8000f8e00ff */
[----:B------:R-:W-:-:S04]  /*1740*/  IMAD R3, R3, 0x8, R6 ;  /* 0x0000000803037824 */ /* 0x000fc800078e0206 */
[----:B------:R0:W1:Y:S01]  /*1750*/  SYNCS.PHASECHK.TRANS64.TRYWAIT P1, [R3+URZ], R0 ;  /* 0x00000000030075a7 */ /* 0x000062000802017f */
[----:B------:R-:W-:Y:S05]  /*1760*/  @!P0 BRA `(.L_x_19) ;  /* 0x0000000000048947 */ /* 0x000fea0003800000 */
[----:B------:R-:W-:Y:S01]  /*1770*/  BPT.TRAP 0x1 ;  /* 0x000000040000795c */ /* 0x000fe20000300000 */
.L_x_19:
[----:B------:R-:W-:-:S05]  /*1780*/  IMAD.U32 R4, RZ, RZ, UR44 ;  /* 0x0000002cff047e24 */ /* 0x000fca000f8e00ff */
[----:B------:R-:W-:Y:S01]  /*1790*/  ISETP.GE.AND P2, PT, R4, 0x1, PT ;  /* 0x000000010400780c */ /* 0x000fe20003f46270 */
[----:B-1----:R-:W-:-:S12]  /*17a0*/  @P1 BRA `(.L_x_20) ;  /* 0x0000000000081947 */ /* 0x002fd80003800000 */
[----:B------:R-:W1:Y:S02]  /*17b0*/  SYNCS.PHASECHK.TRANS64.TRYWAIT P1, [R3+URZ], R0 ;  /* 0x00000000030075a7 */ /* 0x000e64000802017f */
[----:B-1----:R-:W-:Y:S05]  /*17c0*/  @!P1 BRA `(.L_x_21) ;  /* 0x0000006400dc9947 */ /* 0x002fea0003800000 */
.L_x_20:
[----:B------:R-:W-:Y:S05]  /*17d0*/  WARPSYNC.ALL ;  /* 0x0000000000007948 */ /* 0x000fea0003800000 */
[----:B------:R-:W-:Y:S01]  /*17e0*/  R2UR UR4, R6 ;  /* 0x00000000060472ca */ /* 0x000fe200000e0000 */
[----:B------:R-:W-:Y:S01]  /*17f0*/  ULEA UR5, UR41, UR45, 0xa ;  /* 0x0000002d29057291 */ /* 0x000fe2000f8e503f */
[----:B------:R-:W-:Y:S01]  /*1800*/  WARPGROUP.ARRIVE ;  /* 0x00000000000079c5 */ /* 0x000fe20000000000 */
[----:B------:R-:W-:Y:S01]  /*1810*/  UMOV UR9, 0x40000040 ;  /* 0x4000004000097882 */ /* 0x000fe20000000000 */
[----:B------:R-:W-:-:S04]  /*1820*/  UMOV UR11, 0x40000040 ;  /* 0x40000040000b7882 */ /* 0x000fc80000000000 */
[----:B------:R-:W-:-:S05]  /*1830*/  UMOV UR8, UR5 ;  /* 0x0000000500087c82 */ /* 0x000fca0008000000 */
[----:B------:R-:W-:-:S04]  /*1840*/  UIADD3 UR4, UR4, 0x14100, URZ ;  /* 0x0001410004047890 */ /* 0x000fc8000fffe03f */
[----:B------:R-:W-:-:S04]  /*1850*/  USHF.R.U32.HI UR4, URZ, 0x4, UR4 ;  /* 0x000000043f047899 */ /* 0x000fc80008011604 */
[----:B------:R-:W-:-:S04]  /*1860*/  ULOP3.LUT UR4, UR4, 0x3fff, URZ, 0xc0, !UPT ;  /* 0x00003fff04047892 */ /* 0x000fc8000f8ec03f */
[----:B------:R-:W-:-:S04]  /*1870*/  ULOP3.LUT UR4, UR4, 0x10000, URZ, 0xfc, !UPT ;  /* 0x0001000004047892 */ /* 0x000fc8000f8efc3f */
[----:B------:R-:W-:-:S07]  /*1880*/  ULEA UR6, UR41, UR4, 0xa ;  /* 0x0000000429067291 */ /* 0x000fce000f8e503f */
[----:B------:R-:W-:Y:S02]  /*1890*/  UMOV UR10, UR6 ;  /* 0x00000006000a7c82 */ /* 0x000fe40008000000 */
[----:B------:R-:W-:Y:S01]  /*18a0*/  HGMMA.64x128x16.F32.BF16 R24, gdesc[UR8], RZ, !UPT, gsb0 ;  /* 0x01e00000081879f0 */ /* 0x000fe2000c0018ff */
[----:B------:R-:W-:Y:S02]  /*18b0*/  UIADD3 UR8, UR5, 0x2, URZ ;  /* 0x0000000205087890 */ /* 0x000fe4000fffe03f */
[----:B------:R-:W-:Y:S01]  /*18c0*/  UIADD3 UR10, UR6, 0x2, URZ ;  /* 0x00000002060a7890 */ /* 0x000fe2000fffe03f */
[----:B------:R-:W-:Y:S01]  /*18d0*/  UMOV UR9, 0x40000040 ;  /* 0x4000004000097882 */ /* 0x000fe20000000000 */
[----:B------:R-:W-:Y:S01]  /*18e0*/  UMOV UR11, 0x40000040 ;  /* 0x40000040000b7882 */ /* 0x000fe20000000000 */
[----:B------:R-:W-:Y:S02]  /*18f0*/  WARPGROUP.DEPBAR.LE gsb0, 0x0 ;  /* 0x00008000000079c5 */ /* 0x000fe40000010000 */
[----:B------:R-:W-:-:S06]  /*1900*/  WARPGROUP.ARRIVE ;  /* 0x00000000000079c5 */ /* 0x000fcc0000000000 */
[----:B------:R-:W-:Y:S01]  /*1910*/  HGMMA.64x128x16.F32.BF16 R24, gdesc[UR8], R24, gsb0 ;  /* 0x01e00000081879f0 */ /* 0x000fe20008001818 */
        /* <DEDUP_REMOVED lines=13> */
[----:B------:R-:W-:Y:S03]  /*19f0*/  HGMMA.64x128x16.F32.BF16 R24, gdesc[UR8], R24, gsb0 ;  /* 0x01e00000081879f0 */ /* 0x000fe60008001818 */
[----:B------:R-:W-:Y:S02]  /*1a00*/  WARPGROUP.DEPBAR.LE gsb0, 0x0 ;  /* 0x00008000000079c5 */ /* 0x000fe40000010000 */
[----:B------:R-:W-:Y:S05]  /*1a10*/  @!P2 BRA `(.L_x_22) ;  /* 0x000000040028a947 */ /* 0x000fea0003800000 */
[----:B------:R-:W-:Y:S01]  /*1a20*/  UIADD3 UR5, UR41, 0x1, URZ ;  /* 0x0000000129057890 */ /* 0x000fe2000fffe03f */
[----:B01----:R-:W-:Y:S02]  /*1a30*/  IMAD.U32 R0, RZ, RZ, UR44 ;  /* 0x0000002cff007e24 */ /* 0x003fe4000f8e00ff */
[----:B------:R-:W-:Y:S01]  /*1a40*/  IMAD.U32 R3, RZ, RZ, UR41 ;  /* 0x00000029ff037e24 */ /* 0x000fe2000f8e00ff */
[----:B------:R-:W-:-:S04]  /*1a50*/  UISETP.NE.AND UP0, UPT, UR5, 0x5, UPT ;  /* 0x000000050500788c */ /* 0x000fc8000bf05270 */
[----:B------:R-:W-:Y:S02]  /*1a60*/  USEL UR6, URZ, 0x1, UP0 ;  /* 0x000000013f067887 */ /* 0x000fe40008000000 */
[----:B------:R-:W-:Y:S02]  /*1a70*/  USEL UR5, UR5, URZ, UP0 ;  /* 0x0000003f05057287 */ /* 0x000fe40008000000 */
[----:B------:R-:W-:-:S06]  /*1a80*/  ULOP3.LUT UR6, UR40, UR6, URZ, 0x3c, !UPT ;  /* 0x0000000628067292 */ /* 0x000fcc000f8e3c3f */
[----:B------:R-:W-:-:S07]  /*1a90*/  IMAD.U32 R7, RZ, RZ, UR6 ;  /* 0x00000006ff077e24 */ /* 0x000fce000f8e00ff */
.L_x_29:
[----:B------:R-:W-:Y:S05]  /*1aa0*/  @!P0 BRA `(.L_x_23) ;  /* 0x0000000000048947 */ /* 0x000fea0003800000 */
[----:B------:R-:W-:Y:S01]  /*1ab0*/  BPT.TRAP 0x1 ;  /* 0x000000040000795c */ /* 0x000fe20000300000 */
.L_x_23:
[----:B------:R-:W0:Y:S01]  /*1ac0*/  S2UR UR7, SR_CgaCtaId ;  /* 0x00000000000779c3 */ /* 0x000e220000008800 */
[----:B------:R-:W-:Y:S01]  /*1ad0*/  UMOV UR6, 0x400 ;  /* 0x0000040000067882 */ /* 0x000fe20000000000 */
[----:B------:R-:W-:Y:S01]  /*1ae0*/  IMAD.U32 R5, RZ, RZ, UR5 ;  /* 0x00000005ff057e24 */ /* 0x000fe2000f8e00ff */
[----:B------:R-:W-:Y:S01]  /*1af0*/  SHF.L.U32 R4, R7, 0x1f, RZ ;  /* 0x0000001f07047819 */ /* 0x000fe200000006ff */
[----:B0-----:R-:W-:-:S06]  /*1b00*/  ULEA UR6, UR7, UR6, 0x18 ;  /* 0x0000000607067291 */ /* 0x001fcc000f8ec03f */
[----:B------:R-:W-:-:S04]  /*1b10*/  IMAD.U32 R6, RZ, RZ, UR6 ;  /* 0x00000006ff067e24 */ /* 0x000fc8000f8e00ff */
[----:B------:R-:W-:-:S04]  /*1b20*/  IMAD R5, R5, 0x8, R6 ;  /* 0x0000000805057824 */ /* 0x000fc800078e0206 */
[----:B------:R0:W1:Y:S01]  /*1b30*/  SYNCS.PHASECHK.TRANS64.TRYWAIT P1, [R5+URZ], R4 ;  /* 0x00000004050075a7 */ /* 0x000062000802017f */
[----:B------:R-:W-:Y:S05]  /*1b40*/  @!P0 BRA `(.L_x_24) ;  /* 0x0000000000048947 */ /* 0x000fea0003800000 */
[----:B------:R-:W-:Y:S01]  /*1b50*/  BPT.TRAP 0x1 ;  /* 0x000000040000795c */ /* 0x000fe20000300000 */
.L_x_24:
[----:B-1----:R-:W-:Y:S05]  /*1b60*/  @P1 BRA `(.L_x_25) ;  /* 0x0000000000081947 */ /* 0x002fea0003800000 */
[----:B------:R-:W1:Y:S02]  /*1b70*/  SYNCS.PHASECHK.TRANS64.TRYWAIT P1, [R5+URZ], R4 ;  /* 0x00000004050075a7 */ /* 0x000e64000802017f */
[----:B-1----:R-:W-:Y:S05]  /*1b80*/  @!P1 BRA `(.L_x_26) ;  /* 0x0000006400009947 */ /* 0x002fea0003800000 */
.L_x_25:
[----:B------:R-:W-:Y:S01]  /*1b90*/  ULEA UR6, UR5, UR45, 0xa ;  /* 0x0000002d05067291 */ /* 0x000fe2000f8e503f */
[----:B------:R-:W-:Y:S01]  /*1ba0*/  WARPGROUP.ARRIVE ;  /* 0x00000000000079c5 */ /* 0x000fe20000000000 */
[----:B------:R-:W-:Y:S01]  /*1bb0*/  ULEA UR7, UR5, UR4, 0xa ;  /* 0x0000000405077291 */ /* 0x000fe2000f8e503f */
[----:B------:R-:W-:Y:S01]  /*1bc0*/  UMOV UR9, 0x40000040 ;  /* 0x4000004000097882 */ /* 0x000fe20000000000 */
[----:B------:R-:W-:-:S03]  /*1bd0*/  UMOV UR11, 0x40000040 ;  /* 0x40000040000b7882 */ /* 0x000fc60000000000 */
[----:B------:R-:W-:Y:S02]  /*1be0*/  UMOV UR8, UR6 ;  /* 0x0000000600087c82 */ /* 0x000fe40008000000 */
[----:B------:R-:W-:Y:S02]  /*1bf0*/  UMOV UR10, UR7 ;  /* 0x00000007000a7c82 */ /* 0x000fe40008000000 */
[----:B------:R-:W-:Y:S01]  /*1c00*/  HGMMA.64x128x16.F32.BF16 R24, gdesc[UR8], R24, gsb0 ;  /* 0x01e00000081879f0 */ /* 0x000fe20008001818 */
[----:B------:R-:W-:Y:S02]  /*1c10*/  UIADD3 UR8, UR6, 0x2, URZ ;  /* 0x0000000206087890 */ /* 0x000fe4000fffe03f */
[----:B------:R-:W-:Y:S01]  /*1c20*/  UIADD3 UR10, UR7, 0x2, URZ ;  /* 0x00000002070a7890 */ /* 0x000fe2000fffe03f */
[----:B------:R-:W-:Y:S01]  /*1c30*/  UMOV UR9, 0x40000040 ;  /* 0x4000004000097882 */ /* 0x000fe20000000000 */
[----:B------:R-:W-:Y:S01]  /*1c40*/  UMOV UR11, 0x40000040 ;  /* 0x40000040000b7882 */ /* 0x000fe20000000000 */
[----:B------:R-:W-:-:S02]  /*1c50*/  WARPGROUP.DEPBAR.LE gsb0, 0x0 ;  /* 0x00008000000079c5 */ /* 0x000fc40000010000 */
        /* <DEDUP_REMOVED lines=18> */
[----:B------:R-:W-:Y:S01]  /*1d80*/  BPT.TRAP 0x1 ;  /* 0x000000040000795c */ /* 0x000fe20000300000 */
.L_x_27:
[----:B------:R-:W-:-:S13]  /*1d90*/  ISETP.NE.AND P1, PT, R22, RZ, PT ;  /* 0x000000ff1600720c */ /* 0x000fda0003f25270 */
[----:B01----:R-:W-:-:S04]  /*1da0*/  @P1 IMAD R4, R3, 0x8, R6 ;  /* 0x0000000803041824 */ /* 0x003fc800078e0206 */
[----:B------:R-:W-:-:S05]  /*1db0*/  @P1 VIADD R4, R4, 0x28 ;  /* 0x0000002804041836 */ /* 0x000fca0000000000 */
[----:B------:R-:W-:-:S04]  /*1dc0*/  @P1 PRMT R4, R19, 0x654, R4 ;  /* 0x0000065413041816 */ /* 0x000fc80000000004 */
[----:B------:R0:W-:Y:S01]  /*1dd0*/  @P1 SYNCS.ARRIVE.TRANS64.RED.A1T0 RZ, [R4+URZ], RZ ;  /* 0x000000ff04ff19a7 */ /* 0x0001e2000810043f */
[----:B------:R-:W-:-:S13]  /*1de0*/  ISETP.GT.U32.AND P1, PT, R18, 0x1, PT ;  /* 0x000000011200780c */ /* 0x000fda0003f24070 */
[----:B0-----:R-:W-:Y:S05]  /*1df0*/  @P1 BRA `(.L_x_28) ;  /* 0x0000000000041947 */ /* 0x001fea0003800000 */
[----:B------:R-:W-:Y:S01]  /*1e00*/  BPT.TRAP 0x1 ;  /* 0x000000040000795c */ /* 0x000fe20000300000 */
.L_x_28:
[----:B------:R-:W-:Y:S01]  /*1e10*/  UIADD3 UR5, UR5, 0x1, URZ ;  /* 0x0000000105057890 */ /* 0x000fe2000fffe03f */
[C---:B------:R-:W-:Y:S01]  /*1e20*/  ISETP.GT.AND P2, PT, R0.reuse, 0x1, PT ;  /* 0x000000010000780c */ /* 0x040fe20003f44270 */
[----:B------:R-:W-:Y:S02]  /*1e30*/  VIADD R3, R3, 0x1 ;  /* 0x0000000103037836 */ /* 0x000fe40000000000 */
[----:B------:R-:W-:Y:S01]  /*1e40*/  UISETP.NE.AND UP0, UPT, UR5, 0x5, UPT ;  /* 0x000000050500788c */ /* 0x000fe2000bf05270 */
[----:B------:R-:W-:Y:S02]  /*1e50*/  VIADD R0, R0, 0xffffffff ;  /* 0xffffffff00007836 */ /* 0x000fe40000000000 */
[C---:B------:R-:W-:Y:S01]  /*1e60*/  ISETP.NE.AND P1, PT, R3.reuse, 0x5, PT ;  /* 0x000000050300780c */ /* 0x040fe20003f25270 */
[----:B------:R-:W-:Y:S02]  /*1e70*/  USEL UR6, URZ, 0x1, UP0 ;  /* 0x000000013f067887 */ /* 0x000fe40008000000 */
[----:B------:R-:W-:Y:S01]  /*1e80*/  USEL UR5, UR5, URZ, UP0 ;  /* 0x0000003f05057287 */ /* 0x000fe20008000000 */
[----:B------:R-:W-:-:S03]  /*1e90*/  SEL R3, R3, RZ, P1 ;  /* 0x000000ff03037207 */ /* 0x000fc60000800000 */
[----:B------:R-:W-:Y:S01]  /*1ea0*/  LOP3.LUT R7, R7, UR6, RZ, 0x3c, !PT ;  /* 0x0000000607077c12 */ /* 0x000fe2000f8e3cff */
[----:B------:R-:W-:Y:S07]  /*1eb0*/  @P2 BRA `(.L_x_29) ;  /* 0xfffffff800f82947 */ /* 0x000fee000383ffff */
.L_x_22:
[----:B01----:R-:W0:Y:S02]  /*1ec0*/  LDC R0, c[0x0][0x28c] ;  /* 0x0000a300ff007b82 */ /* 0x003e240000000800 */
[----:B0-----:R-:W-:-:S13]  /*1ed0*/  ISETP.GE.AND P1, PT, R0, 0x1, PT ;  /* 0x000000010000780c */ /* 0x001fda0003f26270 */
[----:B------:R-:W-:Y:S05]  /*1ee0*/  @!P1 BRA `(.L_x_30) ;  /* 0x0000000000449947 */ /* 0x000fea0003800000 */
[----:B------:R-:W-:Y:S05]  /*1ef0*/  @!P0 BRA `(.L_x_31) ;  /* 0x0000000000048947 */ /* 0x000fea0003800000 */
[----:B------:R-:W-:Y:S01]  /*1f00*/  BPT.TRAP 0x1 ;  /* 0x000000040000795c */ /* 0x000fe20000300000 */
.L_x_31:
[----:B------:R-:W-:-:S13]  /*1f10*/  ISETP.NE.AND P0, PT, R22, RZ, PT ;  /* 0x000000ff1600720c */ /* 0x000fda0003f05270 */
[----:B------:R-:W-:-:S05]  /*1f20*/  VOTEU.ANY UP0, P0 ;  /* 0x00000000003f7886 */ /* 0x000fca0000000100 */
[----:B------:R-:W-:-:S06]  /*1f30*/  @UP0 UIADD3 UR4, UR44, UR41, URZ ;  /* 0x000000292c040290 */ /* 0x000fcc000fffe03f */
[----:B------:R-:W-:Y:S02]  /*1f40*/  IMAD.U32 R4, RZ, RZ, UR4 ;  /* 0x00000004ff047e24 */ /* 0x000fe4000f8e00ff */
[----:B------:R-:W-:Y:S02]  /*1f50*/  IMAD.U32 R3, RZ, RZ, UR4 ;  /* 0x00000004ff037e24 */ /* 0x000fe4000f8e00ff */
[----:B------:R-:W-:-:S05]  /*1f60*/  @P0 IMAD.WIDE.U32 R4, R4, -0x33333333, RZ ;  /* 0xcccccccd04040825 */ /* 0x000fca00078e00ff */
[----:B------:R-:W-:-:S05]  /*1f70*/  @P0 SHF.R.U32.HI R0, RZ, 0x2, R5 ;  /* 0x00000002ff000819 */ /* 0x000fca0000011605 */
[----:B------:R-:W-:-:S04]  /*1f80*/  @P0 IMAD R0, R0, -0x5, R3 ;  /* 0xfffffffb00000824 */ /* 0x000fc800078e0203 */
[----:B------:R-:W-:-:S04]  /*1f90*/  @P0 IMAD R0, R0, 0x8, R6 ;  /* 0x0000000800000824 */ /* 0x000fc800078e0206 */
[----:B------:R-:W-:-:S05]  /*1fa0*/  @P0 VIADD R0, R0, 0x28 ;  /* 0x0000002800000836 */ /* 0x000fca0000000000 */
[----:B------:R-:W-:-:S04]  /*1fb0*/  @P0 PRMT R0, R19, 0x654, R0 ;  /* 0x0000065413000816 */ /* 0x000fc80000000000 */
[----:B------:R0:W-:Y:S01]  /*1fc0*/  @P0 SYNCS.ARRIVE.TRANS64.RED.A1T0 RZ, [R0+URZ], RZ ;  /* 0x000000ff00ff09a7 */ /* 0x0001e2000810043f */
[----:B------:R-:W-:-:S13]  /*1fd0*/  ISETP.GT.U32.AND P0, PT, R18, 0x1, PT ;  /* 0x000000011200780c */ /* 0x000fda0003f04070 */
[----:B0-----:R-:W-:Y:S05]  /*1fe0*/  @P0 BRA `(.L_x_30) ;  /* 0x0000000000040947 */ /* 0x001fea0003800000 */
[----:B------:R-:W-:Y:S01]  /*1ff0*/  BPT.TRAP 0x1 ;  /* 0x000000040000795c */ /* 0x000fe20000300000 */
.L_x_30:
[----:B------:R-:W-:Y:S01]  /*2000*/  IMAD.SHL.U32 R100, R100, 0x80, RZ ;  /* 0x0000008064647824 */ /* 0x000fe200078e00ff */
[----:B------:R-:W-:Y:S01]  /*2010*/  UIADD3 UR41, UR43, UR41, URZ ;  /* 0x000000292b297290 */ /* 0x000fe2000fffe03f */
[----:B------:R-:W-:Y:S01]  /*2020*/  SHF.R.S32.HI R11, RZ, 0x1f, R101 ;  /* 0x0000001fff0b7819 */ /* 0x000fe20000011465 */
[----:B------:R-:W-:Y:S01]  /*2030*/  UISETP.GE.U32.AND UP1, UPT, UR43, 0x5, UPT ;  /* 0x000000052b00788c */ /* 0x000fe2000bf26070 */
[----:B------:R-:W-:Y:S01]  /*2040*/  IMAD.SHL.U32 R6, R103, 0x80, RZ ;  /* 0x0000008067067824 */ /* 0x000fe200078e00ff */
[----:B------:R-:W-:Y:S01]  /*2050*/  ULDC UR7, c[0x0][0x288] ;  /* 0x0000a20000077ab9 */ /* 0x000fe20000000800 */
[C---:B------:R-:W-:Y:S01]  /*2060*/  LOP3.LUT R8, R100.reuse, 0x6, R95, 0xf8, !PT ;  /* 0x0000000664087812 */ /* 0x040fe200078ef85f */
[----:B------:R-:W-:Y:S01]  /*2070*/  UISETP.GT.U32.AND UP0, UPT, UR41, 0x4, UPT ;  /* 0x000000042900788c */ /* 0x000fe2000bf04070 */
[----:B------:R-:W-:Y:S01]  /*2080*/  ISETP.GE.AND P0, PT, R100, UR7, PT ;  /* 0x0000000764007c0c */ /* 0x000fe2000bf06270 */
[----:B------:R-:W-:Y:S01]  /*2090*/  ULDC.64 UR4, c[0x0][0x5d0] ;  /* 0x0001740000047ab9 */ /* 0x000fe20000000a00 */
[--C-:B------:R-:W-:Y:S01]  /*20a0*/  SHF.R.S32.HI R9, RZ, 0x1f, R8.reuse ;  /* 0x0000001fff097819 */ /* 0x100fe20000011408 */
[----:B------:R-:W-:Y:S01]  /*20b0*/  ULDC UR10, c[0x0][0x284] ;  /* 0x0000a100000a7ab9 */ /* 0x000fe20000000800 */
[----:B------:R-:W-:Y:S01]  /*20c0*/  IMAD R0, R11, UR4, RZ ;  /* 0x000000040b007c24 */ /* 0x000fe2000f8e02ff */
[----:B------:R-:W-:Y:S01]  /*20d0*/  UISETP.LT.U32.AND UP0, UPT, UR43, 0x5, UP0 ;  /* 0x000000052b00788c */ /* 0x000fe20008701070 */
[----:B------:R-:W-:Y:S01]  /*20e0*/  ISETP.GE.OR P0, PT, R6, UR10, P0 ;  /* 0x0000000a06007c0c */ /* 0x000fe20008706670 */
[----:B------:R-:W-:Y:S01]  /*20f0*/  IMAD.WIDE.U32 R4, R101, UR4, R8 ;  /* 0x0000000465047c25 */ /* 0x000fe2000f8e0008 */
[----:B------:R-:W-:Y:S01]  /*2100*/  ULDC.64 UR8, c[0x0][0x5c8] ;  /* 0x0001720000087ab9 */ /* 0x000fe20000000a00 */
[----:B------:R-:W-:-:S02]  /*2110*/  USEL UR6, URZ, 0x1, !UP0 ;  /* 0x000000013f067887 */ /* 0x000fc4000c000000 */
[----:B------:R-:W-:Y:S01]  /*2120*/  IMAD R3, R101, UR5, R0 ;  /* 0x0000000565037c24 */ /* 0x000fe2000f8e0200 */
[----:B------:R-:W-:Y:S01]  /*2130*/  @UP1 UIMAD.WIDE.U32 UR4, UR41, -0x33333333, URZ ;  /* 0xcccccccd290418a5 */ /* 0x000fe2000f8e003f */
[----:B------:R-:W-:Y:S01]  /*2140*/  IMAD.WIDE R104, R103, 0x80, R88 ;  /* 0x0000008067687825 */ /* 0x000fe200078e0258 */
[----:B------:R-:W-:Y:S02]  /*2150*/  ULOP3.LUT UR40, UR40, UR6, URZ, 0x3c, !UPT ;  /* 0x0000000628287292 */ /* 0x000fe4000f8e3c3f */
[----:B------:R-:W-:Y:S01]  /*2160*/  @UP1 USHF.R.U32.HI UR4, URZ, 0x2, UR5 ;  /* 0x000000023f041899 */ /* 0x000fe20008011605 */
[----:B------:R-:W-:Y:S02]  /*2170*/  IMAD.IADD R5, R5, 0x1, R3 ;  /* 0x0000000105057824 */ /* 0x000fe400078e0203 */
[----:B------:R-:W-:Y:S01]  /*2180*/  IMAD R3, R105, UR8, RZ ;  /* 0x0000000869037c24 */ /* 0x000fe2000f8e02ff */
[----:B------:R-:W-:Y:S01]  /*2190*/  @UP1 ULOP3.LUT UR40, UR40, 0x1, UR4, 0x78, !UPT ;  /* 0x0000000128281892 */ /* 0x000fe2000f8e7804 */
[----:B------:R-:W-:-:S04]  /*21a0*/  IMAD.WIDE.U32 R106, R104, UR8, R4 ;  /* 0x00000008686a7c25 */ /* 0x000fc8000f8e0004 */
[----:B------:R-:W-:Y:S02]  /*21b0*/  IMAD R7, R104, UR9, R3 ;  /* 0x0000000968077c24 */ /* 0x000fe4000f8e0203 */
[----:B------:R-:W-:Y:S01]  /*21c0*/  IMAD.MOV.U32 R0, RZ, RZ, -0x1 ;  /* 0xffffffffff007424 */ /* 0x000fe200078e00ff */
[----:B------:R-:W-:Y:S06]  /*21d0*/  @P0 BRA `(.L_x_32) ;  /* 0x00000040001c0947 */ /* 0x000fec0003800000 */
[----:B-----5:R-:W-:Y:S01]  /*21e0*/  FSETP.NEU.AND P0, PT, R90, RZ, PT ;  /* 0x000000ff5a00720b */ /* 0x020fe20003f0d000 */
[----:B------:R-:W-:Y:S01]  /*21f0*/  IMAD.IADD R4, R94, 0x1, -R100 ;  /* 0x000000015e047824 */ /* 0x000fe200078e0a64 */
[----:B------:R-:W-:Y:S01]  /*2200*/  BSSY B0, `(.L_x_32) ;  /* 0x0000404000007945 */ /* 0x000fe20003800000 */
[----:B------:R-:W-:Y:S02]  /*2210*/  IMAD.IADD R3, R99, 0x1, -R6 ;  /* 0x0000000163037824 */ /* 0x000fe400078e0a06 */
[----:B------:R-:W-:Y:S01]  /*2220*/  IMAD.IADD R103, R107, 0x1, R7 ;  /* 0x000000016b677824 */ /* 0x000fe200078e0207 */
[----:B------:R-:W-:-:S04]  /*2230*/  ISETP.GT.AND P2, PT, R4, RZ, PT ;  /* 0x000000ff0400720c */ /* 0x000fc80003f44270 */
[----:B------:R-:W-:-:S03]  /*2240*/  ISETP.GT.AND P1, PT, R3, RZ, P2 ;  /* 0x000000ff0300720c */ /* 0x000fc60001724270 */
[----:B------:R-:W-:Y:S10]  /*2250*/  @!P0 BRA `(.L_x_33) ;  /* 0x0000002c00288947 */ /* 0x000ff40003800000 */
[----:B------:R-:W0:Y:S01]  /*2260*/  LDC.64 R110, c[0x0][0x5b8] ;  /* 0x00016e00ff6e7b82 */ /* 0x000e220000000a00 */
[----:B------:R-:W-:-:S07]  /*2270*/  ULDC.64 UR4, c[0x0][0x5c0] ;  /* 0x0001700000047ab9 */ /* 0x000fce0000000a00 */
[----:B------:R-:W1:Y:S08]  /*2280*/  LDC.64 R112, c[0x0][0x5b0] ;  /* 0x00016c00ff707b82 */ /* 0x000e700000000a00 */
[----:B------:R-:W2:Y:S01]  /*2290*/  LDC.64 R114, c[0x0][0x5a8] ;  /* 0x00016a00ff727b82 */ /* 0x000ea20000000a00 */
[-C--:B0-----:R-:W-:Y:S02]  /*22a0*/  IMAD R6, R11, R110.reuse, RZ ;  /* 0x0000006e0b067224 */ /* 0x081fe400078e02ff */
[----:B------:R-:W-:-:S04]  /*22b0*/  IMAD.WIDE.U32 R108, R101, R110, R8 ;  /* 0x0000006e656c7225 */ /* 0x000fc800078e0008 */
[----:B------:R-:W-:Y:S02]  /*22c0*/  IMAD R107, R101, R111, R6 ;  /* 0x0000006f656b7224 */ /* 0x000fe400078e0206 */
[-C--:B-1----:R-:W-:Y:S02]  /*22d0*/  IMAD R5, R105, R112.reuse, RZ ;  /* 0x0000007069057224 */ /* 0x082fe400078e02ff */
[----:B------:R-:W-:Y:S02]  /*22e0*/  IMAD.IADD R13, R109, 0x1, R107 ;  /* 0x000000016d0d7824 */ /* 0x000fe400078e026b */
[----:B------:R-:W-:Y:S02]  /*22f0*/  IMAD.MOV.U32 R12, RZ, RZ, R108 ;  /* 0x000000ffff0c7224 */ /* 0x000fe400078e006c */
[C---:B------:R-:W-:Y:S02]  /*2300*/  IMAD R111, R104.reuse, R113, R5 ;  /* 0x00000071686f7224 */ /* 0x040fe400078e0205 */
[----:B------:R-:W-:-:S04]  /*2310*/  IMAD.WIDE.U32 R6, R104, R112, R12 ;  /* 0x0000007068067225 */ /* 0x000fc800078e000c */
[----:B------:R-:W-:Y:S01]  /*2320*/  IMAD.IADD R5, R7, 0x1, R111 ;  /* 0x0000000107057824 */ /* 0x000fe200078e026f */
[----:B--2---:R-:W-:-:S04]  /*2330*/  LEA R14, P0, R6, R114, 0x1 ;  /* 0x00000072060e7211 */ /* 0x004fc800078008ff */
[----:B------:R-:W-:-:S05]  /*2340*/  LEA.HI.X R15, R6, R115, R5, 0x1, P0 ;  /* 0x00000073060f7211 */ /* 0x000fca00000f0c05 */
[----:B------:R0:W2:Y:S01]  /*2350*/  @P1 LDG.E.LTC128B.U16 R5, desc[UR38][R14.64] ;  /* 0x000000260e051981 */ /* 0x0000a2000c1e1520 */
[----:B------:R-:W-:Y:S01]  /*2360*/  LEA R10, P0, R106, UR4, 0x1 ;  /* 0x000000046a0a7c11 */ /* 0x000fe2000f8008ff */
[----:B------:R-:W-:Y:S01]  /*2370*/  IMAD.WIDE.U32 R6, R104, R112, R8 ;  /* 0x0000007068067225 */ /* 0x000fe200078e0008 */
[----:B------:R-:W-:Y:S03]  /*2380*/  BSSY B1, `(.L_x_34) ;  /* 0x0000012000017945 */ /* 0x000fe60003800000 */
[----:B------:R-:W-:Y:S02]  /*2390*/  IMAD.IADD R7, R111, 0x1, R7 ;  /* 0x000000016f077824 */ /* 0x000fe400078e0207 */
[----:B------:R-:W-:Y:S01]  /*23a0*/  IMAD.WIDE.U32 R20, R101, R110, R6 ;  /* 0x0000006e65147225 */ /* 0x000fe200078e0006 */
[----:B0-----:R-:W-:-:S03]  /*23b0*/  SHF.L.U64.HI R15, R112, 0x3, R113 ;  /* 0x00000003700f7819 */ /* 0x001fc60000010271 */
[----:B------:R-:W-:Y:S01]  /*23c0*/  IMAD.IADD R7, R107, 0x1, R21 ;  /* 0x000000016b077824 */ /* 0x000fe200078e0215 */
[----:B------:R-:W-:Y:S01]  /*23d0*/  LEA R6, P4, R20, R114, 0x1 ;  /* 0x0000007214067211 */ /* 0x000fe200078808ff */
[----:B------:R-:W-:-:S03]  /*23e0*/  IMAD.SHL.U32 R14, R112, 0x8, RZ ;  /* 0x00000008700e7824 */ /* 0x000fc600078e00ff */
[----:B------:R-:W-:Y:S01]  /*23f0*/  LEA.HI.X R7, R20, R115, R7, 0x1, P4 ;  /* 0x0000007314077211 */ /* 0x000fe200020f0c07 */
[----:B--2---:R-:W-:-:S04]  /*2400*/  IMAD.U32 R11, R5, 0x10000, RZ ;  /* 0x00010000050b7824 */ /* 0x004fc800078e00ff */
[----:B------:R-:W-:-:S04]  /*2410*/  FMUL R11, R11, R90 ;  /* 0x0000005a0b0b7220 */ /* 0x000fc80000400000 */
[----:B------:R-:W-:Y:S01]  /*2420*/  FFMA R24, R24, R23, R11 ;  /* 0x0000001718187223 */ /* 0x000fe2000000000b */
[----:B------:R-:W-:Y:S02]  /*2430*/  LEA.HI.X R11, R106, UR5, R103, 0x1, P0 ;  /* 0x000000056a0b7c11 */ /* 0x000fe400080f0c67 */
[----:B------:R-:W-:Y:S02]  /*2440*/  ISETP.GT.AND P0, PT, R4, 0x1, PT ;  /* 0x000000010400780c */ /* 0x000fe40003f04270 */
[----:B------:R-:W-:Y:S02]  /*2450*/  F2FP.BF16.F32.PACK_AB R24, RZ, R24 ;  /* 0x00000018ff18723e */ /* 0x000fe400000010ff */
[----:B------:R-:W-:-:S03]  /*2460*/  ISETP.GT.AND P3, PT, R3, RZ, P0 ;  /* 0x000000ff0300720c */ /* 0x000fc60000764270 */
[----:B------:R0:W-:Y:S10]  /*2470*/  @P1 STG.E.U16 desc[UR38][R10.64], R24 ;  /* 0x000000180a001986 */ /* 0x0001f4000c101526 */
[----:B------:R-:W-:Y:S05]  /*2480*/  @!P3 BRA `(.L_x_35) ;  /* 0x000000000004b947 */ /* 0x000fea0003800000 */
[----:B------:R1:W5:Y:S02]  /*2490*/  LDG.E.LTC128B.U16 R5, desc[UR38][R6.64+0x2] ;  /* 0x0000022606057981 */ /* 0x000364000c1e1520 */
.L_x_35:
[----:B------:R-:W-:Y:S05]  /*24a0*/  BSYNC B1 ;  /* 0x0000000000017941 */ /* 0x000fea0003800000 */
.L_x_34:
[----:B-----5:R-:W-:Y:S01]  /*24b0*/  IMAD.U32 R103, R5, 0x10000, RZ ;  /* 0x0001000005677824 */ /* 0x020fe200078e00ff */
[----:B------:R-:W-:Y:S01]  /*24c0*/  ISETP.GT.AND P2, PT, R3, 0x8, P2 ;  /* 0x000000080300780c */ /* 0x000fe20001744270 */
[----:B------:R-:W-:Y:S01]  /*24d0*/  IMAD.WIDE.U32 R20, R104, R112, R14 ;  /* 0x0000007068147225 */ /* 0x000fe200078e000e */
[----:B0-----:R-:W-:-:S03]  /*24e0*/  PRMT R24, R5, 0x7610, R24 ;  /* 0x0000761005187816 */ /* 0x001fc60000000018 */
[----:B------:R-:W-:Y:S01]  /*24f0*/  FMUL R12, R103, R90 ;  /* 0x0000005a670c7220 */ /* 0x000fe20000400000 */
[----:B------:R-:W-:Y:S01]  /*2500*/  IMAD.IADD R111, R111, 0x1, R21 ;  /* 0x000000016f6f7824 */ /* 0x000fe200078e0215 */
[----:B------:R-:W-:Y:S02]  /*2510*/  IADD3 R108, P1, R108, R20, RZ ;  /* 0x000000146c6c7210 */ /* 0x000fe40007f3e0ff */
[----:B------:R-:W-:-:S03]  /*2520*/  FFMA R12, R25, R23, R12 ;  /* 0x00000017190c7223 */ /* 0x000fc6000000000c */
[----:B------:R-:W-:Y:S02]  /*2530*/  IMAD.X R13, R111, 0x1, R13, P1 ;  /* 0x000000016f0d7824 */ /* 0x000fe400008e060d */
[----:B------:R-:W-:Y:S02]  /*2540*/  F2FP.BF16.F32.PACK_AB R12, RZ, R12 ;  /* 0x0000000cff0c723e */ /* 0x000fe400000010ff */
[----:B------:R-:W-:Y:S02]  /*2550*/  LEA R14, P1, R108, R114, 0x1 ;  /* 0x000000726c0e7211 */ /* 0x000fe400078208ff */
[----:B------:R-:W-:Y:S02]  /*2560*/  PRMT R21, R12, 0x7610, R21 ;  /* 0x000076100c157816 */ /* 0x000fe40000000015 */
[----:B------:R-:W-:-:S03]  /*2570*/  LEA.HI.X R15, R108, R115, R13, 0x1, P1 ;  /* 0x000000736c0f7211 */ /* 0x000fc600008f0c0d */
[----:B------:R0:W-:Y:S04]  /*2580*/  @P3 STG.E.U16 desc[UR38][R10.64+0x2], R21 ;  /* 0x000002150a003986 */ /* 0x0001e8000c101526 */
[----:B------:R-:W2:Y:S01]  /*2590*/  @P2 LDG.E.LTC128B.U16 R24, desc[UR38][R14.64] ;  /* 0x000000260e182981 */ /* 0x000ea2000c1e1520 */
[----:B------:R-:W-:Y:S01]  /*25a0*/  IADD3 R20, P1, R8, R20, RZ ;  /* 0x0000001408147210 */ /* 0x000fe20007f3e0ff */
[----:B------:R-:W-:Y:S01]  /*25b0*/  BSSY B1, `(.L_x_36) ;  /* 0x0000011000017945 */ /* 0x000fe20003800000 */
[----:B------:R-:W-:Y:S02]  /*25c0*/  SHF.L.U64.HI R13, R91, 0x1, R92 ;  /* 0x000000015b0d7819 */ /* 0x000fe4000001025c */
[----:B------:R-:W-:Y:S01]  /*25d0*/  ISETP.GT.AND P0, PT, R3, 0x8, P0 ;  /* 0x000000080300780c */ /* 0x000fe20000704270 */
[----:B0-----:R-:W-:Y:S01]  /*25e0*/  IMAD.X R21, R9, 0x1, R111, P1 ;  /* 0x0000000109157824 */ /* 0x001fe200008e066f */
[----:B------:R-:W-:Y:S01]  /*25f0*/  LEA R12, P1, R91, R10, 0x1 ;  /* 0x0000000a5b0c7211 */ /* 0x000fe200078208ff */
[----:B------:R-:W-:-:S04]  /*2600*/  IMAD.WIDE.U32 R20, R101, R110, R20 ;  /* 0x0000006e65147225 */ /* 0x000fc800078e0014 */
[----:B------:R-:W-:Y:S01]  /*2610*/  IMAD.X R13, R13, 0x1, R11, P1 ;  /* 0x000000010d0d7824 */ /* 0x000fe200008e060b */
[----:B------:R-:W-:Y:S01]  /*2620*/  LEA R8, P3, R20, R114, 0x1 ;  /* 0x0000007214087211 */ /* 0x000fe200078608ff */
[----:B------:R-:W-:-:S05]  /*2630*/  IMAD.IADD R9, R107, 0x1, R21 ;  /* 0x000000016b097824 */ /* 0x000fca00078e0215 */
[----:B------:R-:W-:Y:S01]  /*2640*/  LEA.HI.X R9, R20, R115, R9, 0x1, P3 ;  /* 0x0000007314097211 */ /* 0x000fe200018f0c09 */
[----:B--2---:R-:W-:-:S04]  /*2650*/  IMAD.U32 R5, R24, 0x10000, RZ ;  /* 0x0001000018057824 */ /* 0x004fc800078e00ff */
[----:B------:R-:W-:-:S04]  /*2660*/  FMUL R5, R5, R90 ;  /* 0x0000005a05057220 */ /* 0x000fc80000400000 */
[----:B------:R-:W-:-:S05]  /*2670*/  FFMA R5, R26, R23, R5 ;  /* 0x000000171a057223 */ /* 0x000fca0000000005 */
[----:B------:R-:W-:-:S05]  /*2680*/  F2FP.BF16.F32.PACK_AB R5, RZ, R5 ;  /* 0x00000005ff05723e */ /* 0x000fca00000010ff */
[----:B------:R0:W-:Y:S01]  /*2690*/  @P2 STG.E.U16 desc[UR38][R12.64], R5 ;  /* 0x000000050c002986 */ /* 0x0001e2000c101526 */
[----:B------:R-:W-:Y:S05]  /*26a0*/  @!P0 BRA `(.L_x_37) ;  /* 0x0000000000048947 */ /* 0x000fea0003800000 */
[----:B------:R2:W5:Y:S02]  /*26b0*/  LDG.E.LTC128B.U16 R24, desc[UR38][R8.64+0x2] ;  /* 0x0000022608187981 */ /* 0x000564000c1e1520 */
.L_x_37:
[----:B------:R-:W-:Y:S05]  /*26c0*/  BSYNC B1 ;  /* 0x0000000000017941 */ /* 0x000fea0003800000 */
.L_x_36:
[----:B0----5:R-:W-:Y:S01]  /*26d0*/  IMAD.U32 R5, R24, 0x10000, RZ ;  /* 0x0001000018057824 */ /* 0x021fe200078e00ff */
[----:B------:R-:W-:Y:S01]  /*26e0*/  ISETP.GT.AND P1, PT, R4, 0x8, PT ;  /* 0x000000080400780c */ /* 0x000fe20003f24270 */
[----:B------:R-:W-:Y:S02]  /*26f0*/  BSSY B1, `(.L_x_38) ;  /* 0x0000008000017945 */ /* 0x000fe40003800000 */
[----:B------:R-:W-:Y:S01]  /*2700*/  FMUL R14, R5, R90 ;  /* 0x0000005a050e7220 */ /* 0x000fe20000400000 */
[----:B------:R-:W-:-:S03]  /*2710*/  ISETP.GT.AND P2, PT, R3, RZ, P1 ;  /* 0x000000ff0300720c */ /* 0x000fc60000f44270 */
[----:B------:R-:W-:-:S05]  /*2720*/  FFMA R14, R27, R23, R14 ;  /* 0x000000171b0e7223 */ /* 0x000fca000000000e */
[----:B------:R-:W-:-:S05]  /*2730*/  F2FP.BF16.F32.PACK_AB R14, RZ, R14 ;  /* 0x0000000eff0e723e */ /* 0x000fca00000010ff */
[----:B------:R0:W-:Y:S01]  /*2740*/  @P0 STG.E.U16 desc[UR38][R12.64+0x2], R14 ;  /* 0x0000020e0c000986 */ /* 0x0001e2000c101526 */
[----:B------:R-:W-:Y:S05]  /*2750*/  @!P2 BRA `(.L_x_39) ;  /* 0x000000000004a947 */ /* 0x000fea0003800000 */
[----:B------:R3:W5:Y:S02]  /*2760*/  LDG.E.LTC128B.U16 R24, desc[UR38][R6.64+0x10] ;  /* 0x0000102606187981 */ /* 0x000764000c1e1520 */
.L_x_39:
[----:B------:R-:W-:Y:S05]  /*2770*/  BSYNC B1 ;  /* 0x0000000000017941 */ /* 0x000fea0003800000 */
.L_x_38:
[----:B-----5:R-:W-:Y:S01]  /*2780*/  IMAD.U32 R5, R24, 0x10000, RZ ;  /* 0x0001000018057824 */ /* 0x020fe200078e00ff */
        /* <DEDUP_REMOVED lines=9> */
.L_x_41:
[----:B------:R-:W-:Y:S05]  /*2820*/  BSYNC B1 ;  /* 0x0000000000017941 */ /* 0x000fea0003800000 */
.L_x_40:
[----:B----45:R-:W-:Y:S01]  /*2830*/  IMAD.U32 R5, R24, 0x10000, RZ ;  /* 0x0001000018057824 */ /* 0x030fe200078e00ff */
[----:B------:R-:W-:Y:S01]  /*2840*/  ISETP.GT.AND P1, PT, R3, 0x8, P1 ;  /* 0x000000080300780c */ /* 0x000fe20000f24270 */
[----:B------:R-:W-:Y:S02]  /*2850*/  BSSY B1, `(.L_x_42) ;  /* 0x0000007000017945 */ /* 0x000fe40003800000 */
[----:B0-----:R-:W-:-:S04]  /*2860*/  FMUL R14, R5, R90 ;  /* 0x0000005a050e7220 */ /* 0x001fc80000400000 */
[----:B------:R-:W-:-:S05]  /*2870*/  FFMA R14, R29, R23, R14 ;  /* 0x000000171d0e7223 */ /* 0x000fca000000000e */
[----:B------:R-:W-:-:S05]  /*2880*/  F2FP.BF16.F32.PACK_AB R14, RZ, R14 ;  /* 0x0000000eff0e723e */ /* 0x000fca00000010ff */
[----:B------:R0:W-:Y:S01]  /*2890*/  @P3 STG.E.U16 desc[UR38][R10.64+0x12], R14 ;  /* 0x0000120e0a003986 */ /* 0x0001e2000c101526 */
[----:B------:R-:W-:Y:S05]  /*28a0*/  @!P1 BRA `(.L_x_43) ;  /* 0x0000000000049947 */ /* 0x000fea0003800000 */
[----:B------:R4:W5:Y:S02]  /*28b0*/  LDG.E.LTC128B.U16 R24, desc[UR38][R8.64+0x10] ;  /* 0x0000102608187981 */ /* 0x000964000c1e1520 */
.L_x_43:
[----:B------:R-:W-:Y:S05]  /*28c0*/  BSYNC B1 ;  /* 0x0000000000017941 */ /* 0x000fea0003800000 */
.L_x_42:
[----:B-----5:R-:W-:Y:S01]  /*28d0*/  IMAD.U32 R5, R24, 0x10000, RZ ;  /* 0x0001000018057824 */ /* 0x020fe200078e00ff */
[----:B------:R-:W-:Y:S01]  /*28e0*/  ISETP.GT.AND P0, PT, R3, 0x8, P0 ;  /* 0x000000080300780c */ /* 0x000fe20000704270 */
[----:B------:R-:W-:Y:S02]  /*28f0*/  BSSY B1, `(.L_x_44) ;  /* 0x0000007000017945 */ /* 0x000fe40003800000 */
[----:B------:R-:W-:-:S04]  /*2900*/  FMUL R5, R5, R90 ;  /* 0x0000005a05057220 */ /* 0x000fc80000400000 */
[----:B------:R-:W-:-:S05]  /*2910*/  FFMA R5, R30, R23, R5 ;  /* 0x000000171e057223 */ /* 0x000fca0000000005 */
[----:B------:R-:W-:-:S05]  /*2920*/  F2FP.BF16.F32.PACK_AB R5, RZ, R5 ;  /* 0x00000005ff05723e */ /* 0x000fca00000010ff */
[----:B------:R0:W-:Y:S01]  /*2930*/  @P1 STG.E.U16 desc[UR38][R12.64+0x10], R5 ;  /* 0x000010050c001986 */ /* 0x0001e2000c101526 */
[----:B------:R-:W-:Y:S05]  /*2940*/  @!P0 BRA `(.L_x_45) ;  /* 0x0000000000048947 */ /* 0x000fea0003800000 */
[----:B------:R0:W5:Y:S02]  /*2950*/  LDG.E.LTC128B.U16 R24, desc[UR38][R8.64+0x12] ;  /* 0x0000122608187981 */ /* 0x000164000c1e1520 */
.L_x_45:
[----:B------:R-:W-:Y:S05]  /*2960*/  BSYNC B1 ;  /* 0x0000000000017941 */ /* 0x000fea0003800000 */
.L_x_44:
        /* <DEDUP_REMOVED lines=10> */
.L_x_47:
[----:B------:R-:W-:Y:S05]  /*2a10*/  BSYNC B1 ;  /* 0x0000000000017941 */ /* 0x000fea0003800000 */
.L_x_46:
        /* <DEDUP_REMOVED lines=10> */
.L_x_49:
[----:B------:R-:W-:Y:S05]  /*2ac0*/  BSYNC B1 ;  /* 0x0000000000017941 */ /* 0x000fea0003800000 */
.L_x_48:
[----:B0----5:R-:W-:Y:S01]  /*2ad0*/  IMAD.U32 R5, R24, 0x10000, RZ ;  /* 0x0001000018057824 */ /* 0x021fe200078e00ff */
        /* <DEDUP_REMOVED lines=8> */
.L_x_51:
[----:B------:R-:W-:Y:S05]  /*2b60*/  BSYNC B1 ;  /* 0x0000000000017941 */ /* 0x000fea0003800000 */
.L_x_50:
        /* <DEDUP_REMOVED lines=9> */
.L_x_53:
[----:B------:R-:W-:Y:S05]  /*2c00*/  BSYNC B1 ;  /* 0x0000000000017941 */ /* 0x000fea0003800000 */
.L_x_52:
        /* <DEDUP_REMOVED lines=10> */
.L_x_55:
[----:B------:R-:W-:Y:S05]  /*2cb0*/  BSYNC B1 ;  /* 0x0000000000017941 */ /* 0x000fea0003800000 */
.L_x_54:
        /* <DEDUP_REMOVED lines=10> */
.L_x_57:
[----:B------:R-:W-:Y:S05]  /*2d60*/  BSYNC B1 ;  /* 0x0000000000017941 */ /* 0x000fea0003800000 */
.L_x_56:
        /* <DEDUP_REMOVED lines=9> */
.L_x_59:
[----:B------:R-:W-:Y:S05]  /*2e00*/  BSYNC B1 ;  /* 0x0000000000017941 */ /* 0x000fea0003800000 */
.L_x_58:
        /* <DEDUP_REMOVED lines=9> */
.L_x_61:
[----:B------:R-:W-:Y:S05]  /*2ea0*/  BSYNC B1 ;  /* 0x0000000000017941 */ /* 0x000fea0003800000 */
.L_x_60:
        /* <DEDUP_REMOVED lines=10> */
.L_x_63:
[----:B------:R-:W-:Y:S05]  /*2f50*/  BSYNC B1 ;  /* 0x0000000000017941 */ /* 0x000fea0003800000 */
.L_x_62:
        /* <DEDUP_REMOVED lines=10> */
.L_x_65:
[----:B------:R-:W-:Y:S05]  /*3000*/  BSYNC B1 ;  /* 0x0000000000017941 */ /* 0x000fea0003800000 */
.L_x_64:
        /* <DEDUP_REMOVED lines=9> */
.L_x_67:
[----:B------:R-:W-:Y:S05]  /*30a0*/  BSYNC B1 ;  /* 0x0000000000017941 */ /* 0x000fea0003800000 */
.L_x_66:
        /* <DEDUP_REMOVED lines=9> */
.L_x_69:
[----:B------:R-:W-:Y:S05]  /*3140*/  BSYNC B1 ;  /* 0x0000000000017941 */ /* 0x000fea0003800000 */
.L_x_68:
        /* <DEDUP_REMOVED lines=10> */
.L_x_71:
[----:B------:R-:W-:Y:S05]  /*31f0*/  BSYNC B1 ;  /* 0x0000000000017941 */ /* 0x000fea0003800000 */
.L_x_70:
        /* <DEDUP_REMOVED lines=10> */
.L_x_73:
[----:B------:R-:W-:Y:S05]  /*32a0*/  BSYNC B1 ;  /* 0x0000000000017941 */ /* 0x000fea0003800000 */
.L_x_72:
        /* <DEDUP_REMOVED lines=9> */
.L_x_75:
[----:B------:R-:W-:Y:S05]  /*3340*/  BSYNC B1 ;  /* 0x0000000000017941 */ /* 0x000fea0003800000 */
.L_x_74:
        /* <DEDUP_REMOVED lines=9> */
.L_x_77:
[----:B------:R-:W-:Y:S05]  /*33e0*/  BSYNC B1 ;  /* 0x0000000000017941 */ /* 0x000fea0003800000 */
.L_x_76:
        /* <DEDUP_REMOVED lines=10> */
.L_x_79:
[----:B------:R-:W-:Y:S05]  /*3490*/  BSYNC B1 ;  /* 0x0000000000017941 */ /* 0x000fea0003800000 */
.L_x_78:
        /* <DEDUP_REMOVED lines=10> */
.L_x_81:
[----:B------:R-:W-:Y:S05]  /*3540*/  BSYNC B1 ;  /* 0x0000000000017941 */ /* 0x000fea0003800000 */
.L_x_80:
        /* <DEDUP_REMOVED lines=9> */
.L_x_83:
[----:B------:R-:W-:Y:S05]  /*35e0*/  BSYNC B1 ;  /* 0x0000000000017941 */ /* 0x000fea0003800000 */
.L_x_82:
        /* <DEDUP_REMOVED lines=9> */
.L_x_85:
[----:B------:R-:W-:Y:S05]  /*3680*/  BSYNC B1 ;  /* 0x0000000000017941 */ /* 0x000fea0003800000 */
.L_x_84:
        /* <DEDUP_REMOVED lines=10> */
.L_x_87:
[----:B------:R-:W-:Y:S05]  /*3730*/  BSYNC B1 ;  /* 0x0000000000017941 */ /* 0x000fea0003800000 */
.L_x_86:
        /* <DEDUP_REMOVED lines=10> */
.L_x_89:
[----:B------:R-:W-:Y:S05]  /*37e0*/  BSYNC B1 ;  /* 0x0000000000017941 */ /* 0x000fea0003800000 */
.L_x_88:
        /* <DEDUP_REMOVED lines=9> */
.L_x_91:
[----:B------:R-:W-:Y:S05]  /*3880*/  BSYNC B1 ;  /* 0x0000000000017941 */ /* 0x000fea0003800000 */
.L_x_90:
        /* <DEDUP_REMOVED lines=9> */
.L_x_93:
[----:B------:R-:W-:Y:S05]  /*3920*/  BSYNC B1 ;  /* 0x0000000000017941 */ /* 0x000fea0003800000 */
.L_x_92:
        /* <DEDUP_REMOVED lines=10> */
.L_x_95:
[----:B------:R-:W-:Y:S05]  /*39d0*/  BSYNC B1 ;  /* 0x0000000000017941 */ /* 0x000fea0003800000 */
.L_x_94:
        /* <DEDUP_REMOVED lines=10> */
.L_x_97:
[----:B------:R-:W-:Y:S05]  /*3a80*/  BSYNC B1 ;  /* 0x0000000000017941 */ /* 0x000fea0003800000 */
.L_x_96:
        /* <DEDUP_REMOVED lines=9> */
.L_x_99:
[----:B------:R-:W-:Y:S05]  /*3b20*/  BSYNC B1 ;  /* 0x0000000000017941 */ /* 0x000fea0003800000 */
.L_x_98:
        /* <DEDUP_REMOVED lines=9> */
.L_x_101:
[----:B------:R-:W-:Y:S05]  /*3bc0*/  BSYNC B1 ;  /* 0x0000000000017941 */ /* 0x000fea0003800000 */
.L_x_100:
        /* <DEDUP_REMOVED lines=10> */
.L_x_103:
[----:B------:R-:W-:Y:S05]  /*3c70*/  BSYNC B1 ;  /* 0x0000000000017941 */ /* 0x000fea0003800000 */
.L_x_102:
        /* <DEDUP_REMOVED lines=10> */
.L_x_105:
[----:B------:R-:W-:Y:S05]  /*3d20*/  BSYNC B1 ;  /* 0x0000000000017941 */ /* 0x000fea0003800000 */
.L_x_104:
        /* <DEDUP_REMOVED lines=9> */
.L_x_107:
[----:B------:R-:W-:Y:S05]  /*3dc0*/  BSYNC B1 ;  /* 0x0000000000017941 */ /* 0x000fea0003800000 */
.L_x_106:
        /* <DEDUP_REMOVED lines=9> */
.L_x_109:
[----:B------:R-:W-:Y:S05]  /*3e60*/  BSYNC B1 ;  /* 0x0000000000017941 */ /* 0x000fea0003800000 */
.L_x_108:
        /* <DEDUP_REMOVED lines=10> */
.L_x_111:
[----:B------:R-:W-:Y:S05]  /*3f10*/  BSYNC B1 ;  /* 0x0000000000017941 */ /* 0x000fea0003800000 */
.L_x_110:
        /* <DEDUP_REMOVED lines=10> */
.L_x_113:
[----:B------:R-:W-:Y:S05]  /*3fc0*/  BSYNC B1 ;  /* 0x0000000000017941 */ /* 0x000fea0003800000 */
.L_x_112:
        /* <DEDUP_REMOVED lines=9> */
.L_x_115:
[----:B------:R-:W-:Y:S05]  /*4060*/  BSYNC B1 ;  /* 0x0000000000017941 */ /* 0x000fea0003800000 */
.L_x_114:
        /* <DEDUP_REMOVED lines=9> */
.L_x_117:
[----:B------:R-:W-:Y:S05]  /*4100*/  BSYNC B1 ;  /* 0x0000000000017941 */ /* 0x000fea0003800000 */
.L_x_116:
        /* <DEDUP_REMOVED lines=10> */
.L_x_119:
[----:B------:R-:W-:Y:S05]  /*41b0*/  BSYNC B1 ;  /* 0x0000000000017941 */ /* 0x000fea0003800000 */
.L_x_118:
        /* <DEDUP_REMOVED lines=10> */
.L_x_121:
[----:B------:R-:W-:Y:S05]  /*4260*/  BSYNC B1 ;  /* 0x0000000000017941 */ /* 0x000fea0003800000 */
.L_x_120:
        /* <DEDUP_REMOVED lines=9> */
.L_x_123:
[----:B------:R-:W-:Y:S05]  /*4300*/  BSYNC B1 ;  /* 0x0000000000017941 */ /* 0x000fea0003800000 */
.L_x_122:
        /* <DEDUP_REMOVED lines=9> */
.L_x_125:
[----:B------:R-:W-:Y:S05]  /*43a0*/  BSYNC B1 ;  /* 0x0000000000017941 */ /* 0x000fea0003800000 */
.L_x_124:
        /* <DEDUP_REMOVED lines=10> */
.L_x_127:
[----:B------:R-:W-:Y:S05]  /*4450*/  BSYNC B1 ;  /* 0x0000000000017941 */ /* 0x000fea0003800000 */
.L_x_126:
        /* <DEDUP_REMOVED lines=10> */
.L_x_129:
[----:B------:R-:W-:Y:S05]  /*4500*/  BSYNC B1 ;  /* 0x0000000000017941 */ /* 0x000fea0003800000 */
.L_x_128:
        /* <DEDUP_REMOVED lines=9> */
.L_x_131:
[----:B------:R-:W-:Y:S05]  /*45a0*/  BSYNC B1 ;  /* 0x0000000000017941 */ /* 0x000fea0003800000 */
.L_x_130:
        /* <DEDUP_REMOVED lines=9> */
.L_x_133:
[----:B------:R-:W-:Y:S05]  /*4640*/  BSYNC B1 ;  /* 0x0000000000017941 */ /* 0x000fea0003800000 */
.L_x_132:
        /* <DEDUP_REMOVED lines=10> */
.L_x_135:
[----:B------:R-:W-:Y:S05]  /*46f0*/  BSYNC B1 ;  /* 0x0000000000017941 */ /* 0x000fea0003800000 */
.L_x_134:
        /* <DEDUP_REMOVED lines=10> */
.L_x_137:
[----:B------:R-:W-:Y:S05]  /*47a0*/  BSYNC B1 ;  /* 0x0000000000017941 */ /* 0x000fea0003800000 */
.L_x_136:
        /* <DEDUP_REMOVED lines=9> */
.L_x_139:
[----:B------:R-:W-:Y:S05]  /*4840*/  BSYNC B1 ;  /* 0x0000000000017941 */ /* 0x000fea0003800000 */
.L_x_138:
        /* <DEDUP_REMOVED lines=9> */
.L_x_141:
[----:B------:R-:W-:Y:S05]  /*48e0*/  BSYNC B1 ;  /* 0x0000000000017941 */ /* 0x000fea0003800000 */
.L_x_140:
        /* <DEDUP_REMOVED lines=10> */
.L_x_143:
[----:B------:R-:W-:Y:S05]  /*4990*/  BSYNC B1 ;  /* 0x0000000000017941 */ /* 0x000fea0003800000 */
.L_x_142:
        /* <DEDUP_REMOVED lines=10> */
.L_x_145:
[----:B------:R-:W-:Y:S05]  /*4a40*/  BSYNC B1 ;  /* 0x0000000000017941 */ /* 0x000fea0003800000 */
.L_x_144:
        /* <DEDUP_REMOVED lines=9> */
.L_x_147:
[----:B------:R-:W-:Y:S05]  /*4ae0*/  BSYNC B1 ;  /* 0x0000000000017941 */ /* 0x000fea0003800000 */
.L_x_146:
        /* <DEDUP_REMOVED lines=9> */
.L_x_149:
[----:B------:R-:W-:Y:S05]  /*4b80*/  BSYNC B1 ;  /* 0x0000000000017941 */ /* 0x000fea0003800000 */
.L_x_148:
        /* <DEDUP_REMOVED lines=10> */
.L_x_151:
[----:B------:R-:W-:Y:S05]  /*4c30*/  BSYNC B1 ;  /* 0x0000000000017941 */ /* 0x000fea0003800000 */
.L_x_150:
[----:B-----5:R-:W-:Y:S01]  /*4c40*/  IMAD.U32 R5, R24, 0x10000, RZ ;  /* 0x0001000018057824 */ /* 0x020fe200078e00ff */
[----:B------:R-:W-:Y:S01]  /*4c50*/  ISETP.GT.AND P0, PT, R4, 0x79, PT ;  /* 0x000000790400780c */ /* 0x000fe20003f04270 */
[----:B------:R-:W-:Y:S01]  /*4c60*/  @P2 IMAD.MOV.U32 R4, RZ, RZ, R10 ;  /* 0x000000ffff042224 */ /* 0x000fe200078e000a */
[----:B------:R-:W-:Y:S01]  /*4c70*/  BSSY B1, `(.L_x_152) ;  /* 0x000000a000017945 */ /* 0x000fe20003800000 */
[----:B------:R-:W-:Y:S01]  /*4c80*/  FMUL R5, R5, R90 ;  /* 0x0000005a05057220 */ /* 0x000fe20000400000 */
[----:B------:R-:W-:-:S03]  /*4c90*/  ISETP.GT.AND P3, PT, R3, RZ, P0 ;  /* 0x000000ff0300720c */ /* 0x000fc60000764270 */
[----:B------:R-:W-:-:S05]  /*4ca0*/  FFMA R5, R84, R23, R5 ;  /* 0x0000001754057223 */ /* 0x000fca0000000005 */
[----:B------:R-:W-:-:S04]  /*4cb0*/  F2FP.BF16.F32.PACK_AB R5, RZ, R5 ;  /* 0x00000005ff05723e */ /* 0x000fc800000010ff */
[----:B0-----:R-:W-:Y:S01]  /*4cc0*/  PRMT R14, R5, 0x7610, R14 ;  /* 0x00007610050e7816 */ /* 0x001fe2000000000e */
[----:B------:R-:W-:-:S05]  /*4cd0*/  @P2 IMAD.MOV.U32 R5, RZ, RZ, R11 ;  /* 0x000000ffff052224 */ /* 0x000fca00078e000b */
[----:B------:R0:W-:Y:S01]  /*4ce0*/  @P2 STG.E.U16 desc[UR38][R4.64+0xf0], R14 ;  /* 0x0000f00e04002986 */ /* 0x0001e2000c101526 */
[----:B------:R-:W-:Y:S05]  /*4cf0*/  @!P3 BRA `(.L_x_153) ;  /* 0x000000000004b947 */ /* 0x000fea0003800000 */
[----:B------:R0:W5:Y:S02]  /*4d00*/  LDG.E.LTC128B.U16 R24, desc[UR38][R6.64+0xf2] ;  /* 0x0000f22606187981 */ /* 0x000164000c1e1520 */
.L_x_153:
[----:B------:R-:W-:Y:S05]  /*4d10*/  BSYNC B1 ;  /* 0x0000000000017941 */ /* 0x000fea0003800000 */
.L_x_152:
        /* <DEDUP_REMOVED lines=9> */
.L_x_155:
[----:B------:R-:W-:Y:S05]  /*4db0*/  BSYNC B1 ;  /* 0x0000000000017941 */ /* 0x000fea0003800000 */
.L_x_154:
[----:B-----5:R-:W-:Y:S01]  /*4dc0*/  IMAD.U32 R5, R24, 0x10000, RZ ;  /* 0x0001000018057824 */ /* 0x020fe200078e00ff */
[----:B------:R-:W-:Y:S01]  /*4dd0*/  ISETP.GT.AND P0, PT, R3, 0x8, P0 ;  /* 0x000000080300780c */ /* 0x000fe20000704270 */
[----:B0-----:R-:W-:Y:S01]  /*4de0*/  @P1 IMAD.MOV.U32 R4, RZ, RZ, R12 ;  /* 0x000000ffff041224 */ /* 0x001fe200078e000c */
[----:B------:R-:W-:Y:S01]  /*4df0*/  BSSY B1, `(.L_x_156) ;  /* 0x0000009000017945 */ /* 0x000fe20003800000 */
[----:B------:R-:W-:-:S04]  /*4e00*/  FMUL R5, R5, R90 ;  /* 0x0000005a05057220 */ /* 0x000fc80000400000 */
[----:B------:R-:W-:-:S05]  /*4e10*/  FFMA R5, R86, R23, R5 ;  /* 0x0000001756057223 */ /* 0x000fca0000000005 */
[----:B------:R-:W-:-:S04]  /*4e20*/  F2FP.BF16.F32.PACK_AB R5, RZ, R5 ;  /* 0x00000005ff05723e */ /* 0x000fc800000010ff */
[----:B-1-3--:R-:W-:Y:S01]  /*4e30*/  PRMT R6, R5, 0x7610, R6 ;  /* 0x0000761005067816 */ /* 0x00afe20000000006 */
[----:B------:R-:W-:-:S05]  /*4e40*/  @P1 IMAD.MOV.U32 R5, RZ, RZ, R13 ;  /* 0x000000ffff051224 */ /* 0x000fca00078e000d */
[----:B------:R0:W-:Y:S01]  /*4e50*/  @P1 STG.E.U16 desc[UR38][R4.64+0xf0], R6 ;  /* 0x0000f00604001986 */ /* 0x0001e2000c101526 */
[----:B------:R-:W-:Y:S05]  /*4e60*/  @!P0 BRA `(.L_x_157) ;  /* 0x0000000000048947 */ /* 0x000fea0003800000 */
[----:B------:R1:W5:Y:S02]  /*4e70*/  LDG.E.LTC128B.U16 R24, desc[UR38][R8.64+0xf2] ;  /* 0x0000f22608187981 */ /* 0x000364000c1e1520 */
.L_x_157:
[----:B------:R-:W-:Y:S05]  /*4e80*/  BSYNC B1 ;  /* 0x0000000000017941 */ /* 0x000fea0003800000 */
.L_x_156:
[----:B------:R-:W-:Y:S05]  /*4e90*/  @!P0 BRA `(.L_x_158) ;  /* 0x0000001000e88947 */ /* 0x000fea0003800000 */
[----:B-----5:R-:W-:-:S04]  /*4ea0*/  IMAD.U32 R3, R24, 0x10000, RZ ;  /* 0x0001000018037824 */ /* 0x020fc800078e00ff */
[----:B0-----:R-:W-:-:S04]  /*4eb0*/  FMUL R4, R3, R90 ;  /* 0x0000005a03047220 */ /* 0x001fc80000400000 */
[----:B------:R-:W-:-:S05]  /*4ec0*/  FFMA R4, R87, R23, R4 ;  /* 0x0000001757047223 */ /* 0x000fca0000000004 */
[----:B------:R-:W-:-:S05]  /*4ed0*/  F2FP.BF16.F32.PACK_AB R4, RZ, R4 ;  /* 0x00000004ff04723e */ /* 0x000fca00000010ff */
[----:B------:R3:W-:Y:S01]  /*4ee0*/  STG.E.U16 desc[UR38][R12.64+0xf2], R4 ;  /* 0x0000f2040c007986 */ /* 0x0007e2000c101526 */
[----:B------:R-:W-:Y:S05]  /*4ef0*/  BRA `(.L_x_158) ;  /* 0x0000001000d07947 */ /* 0x000fea0003800000 */
.L_x_33:
[----:B------:R-:W-:Y:S01]  /*4f00*/  ISETP.GT.AND P3, PT, R4, 0x1, PT ;  /* 0x000000010400780c */ /* 0x000fe20003f64270 */
[----:B------:R-:W-:Y:S01]  /*4f10*/  ULDC.64 UR4, c[0x0][0x5c0] ;  /* 0x0001700000047ab9 */ /* 0x000fe20000000a00 */
[-C--:B------:R-:W-:Y:S01]  /*4f20*/  FMUL R24, R24, R23.reuse ;  /* 0x0000001718187220 */ /* 0x080fe20000400000 */
[----:B------:R-:W-:Y:S01]  /*4f30*/  LEA R6, P4, R106, UR4, 0x1 ;  /* 0x000000046a067c11 */ /* 0x000fe2000f8808ff */
[-C--:B------:R-:W-:Y:S01]  /*4f40*/  FMUL R25, R25, R23.reuse ;  /* 0x0000001719197220 */ /* 0x080fe20000400000 */
[----:B------:R-:W-:Y:S01]  /*4f50*/  ISETP.GT.AND P0, PT, R3, RZ, P3 ;  /* 0x000000ff0300720c */ /* 0x000fe20001f04270 */
[-C--:B------:R-:W-:Y:S01]  /*4f60*/  FMUL R26, R26, R23.reuse ;  /* 0x000000171a1a7220 */ /* 0x080fe20000400000 */
[----:B------:R-:W-:Y:S01]  /*4f70*/  F2FP.BF16.F32.PACK_AB R24, RZ, R24 ;  /* 0x00000018ff18723e */ /* 0x000fe200000010ff */
[-C--:B------:R-:W-:Y:S01]  /*4f80*/  FMUL R27, R27, R23.reuse ;  /* 0x000000171b1b7220 */ /* 0x080fe20000400000 */
[----:B------:R-:W-:Y:S01]  /*4f90*/  LEA.HI.X R7, R106, UR5, R103, 0x1, P4 ;  /* 0x000000056a077c11 */ /* 0x000fe2000a0f0c67 */
[----:B------:R-:W-:Y:S01]  /*4fa0*/  FMUL R28, R28, R23 ;  /* 0x000000171c1c7220 */ /* 0x000fe20000400000 */
[----:B------:R-:W-:Y:S01]  /*4fb0*/  F2FP.BF16.F32.PACK_AB R25, RZ, R25 ;  /* 0x00000019ff19723e */ /* 0x000fe200000010ff */
[-C--:B------:R-:W-:Y:S01]  /*4fc0*/  FMUL R29, R29, R23.reuse ;  /* 0x000000171d1d7220 */ /* 0x080fe20000400000 */
[----:B------:R-:W-:Y:S01]  /*4fd0*/  ISETP.GT.AND P2, PT, R3, 0x8, P2 ;  /* 0x000000080300780c */ /* 0x000fe20001744270 */
[----:B------:R-:W-:Y:S01]  /*4fe0*/  @P1 STG.E.U16 desc[UR38][R6.64], R24 ;  /* 0x0000001806001986 */ /* 0x000fe2000c101526 */
[----:B------:R-:W-:Y:S01]  /*4ff0*/  ISETP.GT.AND P1, PT, R4, 0x8, PT ;  /* 0x000000080400780c */ /* 0x000fe20003f24270 */
[-C--:B------:R-:W-:Y:S01]  /*5000*/  FMUL R30, R30, R23.reuse ;  /* 0x000000171e1e7220 */ /* 0x080fe20000400000 */
[C---:B------:R-:W-:Y:S01]  /*5010*/  SHF.L.U64.HI R5, R91.reuse, 0x1, R92 ;  /* 0x000000015b057819 */ /* 0x040fe2000001025c */
[----:B------:R-:W-:Y:S01]  /*5020*/  @P0 STG.E.U16 desc[UR38][R6.64+0x2], R25 ;  /* 0x0000021906000986 */ /* 0x000fe2000c101526 */
[----:B------:R-:W-:Y:S01]  /*5030*/  LEA R8, P5, R91, R6, 0x1 ;  /* 0x000000065b087211 */ /* 0x000fe200078a08ff */
[-C--:B------:R-:W-:Y:S01]  /*5040*/  FMUL R31, R31, R23.reuse ;  /* 0x000000171f1f7220 */ /* 0x080fe20000400000 */
[----:B------:R-:W-:Y:S01]  /*5050*/  ISETP.GT.AND P3, PT, R3, 0x8, P3 ;  /* 0x000000080300780c */ /* 0x000fe20001f64270 */
[-C--:B------:R-:W-:Y:S01]  /*5060*/  FMUL R32, R32, R23.reuse ;  /* 0x0000001720207220 */ /* 0x080fe20000400000 */
[----:B------:R-:W-:Y:S01]  /*5070*/  ISETP.GT.AND P0, PT, R4, 0x9, PT ;  /* 0x000000090400780c */ /* 0x000fe20003f04270 */
[----:B------:R-:W-:Y:S01]  /*5080*/  IMAD.X R9, R5, 0x1, R7, P5 ;  /* 0x0000000105097824 */ /* 0x000fe200028e0607 */
[----:B------:R-:W-:Y:S01]  /*5090*/  ISETP.GT.AND P4, PT, R3, RZ, P1 ;  /* 0x000000ff0300720c */ /* 0x000fe20000f84270 */
[-C--:B------:R-:W-:Y:S01]  /*50a0*/  FMUL R33, R33, R23.reuse ;  /* 0x0000001721217220 */ /* 0x080fe20000400000 */
[----:B------:R-:W-:Y:S01]  /*50b0*/  F2FP.BF16.F32.PACK_AB R26, RZ, R26 ;  /* 0x0000001aff1a723e */ /* 0x000fe200000010ff */
[-C--:B------:R-:W-:Y:S01]  /*50c0*/  FMUL R34, R34, R23.reuse ;  /* 0x0000001722227220 */ /* 0x080fe20000400000 */
[----:B------:R-:W-:Y:S01]  /*50d0*/  ISETP.GT.AND P5, PT, R3, RZ, P0 ;  /* 0x000000ff0300720c */ /* 0x000fe200007a4270 */
[----:B------:R-:W-:Y:S01]  /*50e0*/  FMUL R35, R35, R23 ;  /* 0x0000001723237220 */ /* 0x000fe20000400000 */
[----:B------:R-:W-:Y:S01]  /*50f0*/  F2FP.BF16.F32.PACK_AB R27, RZ, R27 ;  /* 0x0000001bff1b723e */ /* 0x000fe200000010ff */
[----:B------:R-:W-:Y:S01]  /*5100*/  @P2 STG.E.U16 desc[UR38][R8.64], R26 ;  /* 0x0000001a08002986 */ /* 0x000fe2000c101526 */
[----:B------:R-:W-:Y:S01]  /*5110*/  F2FP.BF16.F32.PACK_AB R28, RZ, R28 ;  /* 0x0000001cff1c723e */ /* 0x000fe200000010ff */
[-C--:B------:R-:W-:Y:S01]  /*5120*/  FMUL R36, R36, R23.reuse ;  /* 0x0000001724247220 */ /* 0x080fe20000400000 */
[----:B------:R-:W-:Y:S01]  /*5130*/  ISETP.GT.AND P2, PT, R3, 0x8, P1 ;  /* 0x000000080300780c */ /* 0x000fe20000f44270 */
[----:B------:R-:W-:Y:S01]  /*5140*/  @P3 STG.E.U16 desc[UR38][R8.64+0x2], R27 ;  /* 0x0000021b08003986 */ /* 0x000fe2000c101526 */
[----:B------:R-:W-:Y:S01]  /*5150*/  ISETP.GT.AND P1, PT, R4, 0x10, PT ;  /* 0x000000100400780c */ /* 0x000fe20003f24270 */
[----:B------:R-:W-:Y:S01]  /*5160*/  FMUL R37, R37, R23 ;  /* 0x0000001725257220 */ /* 0x000fe20000400000 */
[----:B------:R-:W-:Y:S01]  /*5170*/  F2FP.BF16.F32.PACK_AB R29, RZ, R29 ;  /* 0x0000001dff1d723e */ /* 0x000fe200000010ff */
[----:B------:R-:W-:Y:S01]  /*5180*/  @P4 STG.E.U16 desc[UR38][R6.64+0x10], R28 ;  /* 0x0000101c06004986 */ /* 0x000fe2000c101526 */
[C---:B------:R-:W-:Y:S01]  /*5190*/  ISETP.GT.AND P3, PT, R3.reuse, 0x8, P0 ;  /* 0x000000080300780c */ /* 0x040fe20000764270 */
[-C--:B------:R-:W-:Y:S01]  /*51a0*/  FMUL R38, R38, R23.reuse ;  /* 0x0000001726267220 */ /* 0x080fe20000400000 */
[----:B------:R-:W-:Y:S01]  /*51b0*/  ISETP.GT.AND P0, PT, R4, 0x11, PT ;  /* 0x000000110400780c */ /* 0x000fe20003f04270 */
[----:B------:R-:W-:Y:S01]  /*51c0*/  @P5 STG.E.U16 desc[UR38][R6.64+0x12], R29 ;  /* 0x0000121d06005986 */ /* 0x000fe2000c101526 */
        /* <DEDUP_REMOVED lines=161> */
[----:B------:R-:W-:Y:S01]  /*5be0*/  FMUL R87, R87, R23 ;  /* 0x0000001757577220 */ /* 0x000fe20000400000 */
[----:B------:R-:W-:-:S02]  /*5bf0*/  F2FP.BF16.F32.PACK_AB R62, RZ, R62 ;  /* 0x0000003eff3e723e */ /* 0x000fc400000010ff */
[C---:B------:R-:W-:Y:S02]  /*5c00*/  ISETP.GT.AND P5, PT, R3.reuse, RZ, P0 ;  /* 0x000000ff0300720c */ /* 0x040fe400007a4270 */
[----:B------:R-:W-:Y:S01]  /*5c10*/  F2FP.BF16.F32.PACK_AB R63, RZ, R63 ;  /* 0x0000003fff3f723e */ /* 0x000fe200000010ff */
[----:B------:R-:W-:Y:S01]  /*5c20*/  @P2 STG.E.U16 desc[UR38][R8.64+0x90], R62 ;  /* 0x0000903e08002986 */ /* 0x000fe2000c101526 */
[----:B------:R-:W-:Y:S02]  /*5c30*/  F2FP.BF16.F32.PACK_AB R64, RZ, R64 ;  /* 0x00000040ff40723e */ /* 0x000fe400000010ff */
[C---:B------:R-:W-:Y:S01]  /*5c40*/  ISETP.GT.AND P2, PT, R3.reuse, 0x8, P1 ;  /* 0x000000080300780c */ /* 0x040fe20000f44270 */
[----:B------:R-:W-:Y:S01]  /*5c50*/  @P3 STG.E.U16 desc[UR38][R8.64+0x92], R63 ;  /* 0x0000923f08003986 */ /* 0x000fe2000c101526 */
[----:B------:R-:W-:Y:S02]  /*5c60*/  ISETP.GT.AND P1, PT, R4, 0x58, PT ;  /* 0x000000580400780c */ /* 0x000fe40003f24270 */
[----:B------:R-:W-:Y:S01]  /*5c70*/  F2FP.BF16.F32.PACK_AB R65, RZ, R65 ;  /* 0x00000041ff41723e */ /* 0x000fe200000010ff */
[----:B------:R-:W-:Y:S01]  /*5c80*/  @P4 STG.E.U16 desc[UR38][R6.64+0xa0], R64 ;  /* 0x0000a04006004986 */ /* 0x000fe2000c101526 */
[----:B------:R-:W-:-:S02]  /*5c90*/  ISETP.GT.AND P3, PT, R3, 0x8, P0 ;  /* 0x000000080300780c */ /* 0x000fc40000764270 */
[----:B------:R-:W-:Y:S01]  /*5ca0*/  ISETP.GT.AND P0, PT, R4, 0x59, PT ;  /* 0x000000590400780c */ /* 0x000fe20003f04270 */
[----:B------:R-:W-:Y:S01]  /*5cb0*/  @P5 STG.E.U16 desc[UR38][R6.64+0xa2], R65 ;  /* 0x0000a24106005986 */ /* 0x000fe2000c101526 */
[C---:B------:R-:W-:Y:S02]  /*5cc0*/  ISETP.GT.AND P4, PT, R3.reuse, RZ, P1 ;  /* 0x000000ff0300720c */ /* 0x040fe40000f84270 */
[----:B------:R-:W-:Y:S02]  /*5cd0*/  F2FP.BF16.F32.PACK_AB R66, RZ, R66 ;  /* 0x00000042ff42723e */ /* 0x000fe400000010ff */
[----:B------:R-:W-:Y:S02]  /*5ce0*/  ISETP.GT.AND P5, PT, R3, RZ, P0 ;  /* 0x000000ff0300720c */ /* 0x000fe400007a4270 */
[----:B------:R-:W-:Y:S01]  /*5cf0*/  F2FP.BF16.F32.PACK_AB R67, RZ, R67 ;  /* 0x00000043ff43723e */ /* 0x000fe200000010ff */
[----:B------:R-:W-:Y:S01]  /*5d00*/  @P2 STG.E.U16 desc[UR38][R8.64+0xa0], R66 ;  /* 0x0000a04208002986 */ /* 0x000fe2000c101526 */
[----:B------:R-:W-:-:S02]  /*5d10*/  F2FP.BF16.F32.PACK_AB R68, RZ, R68 ;  /* 0x00000044ff44723e */ /* 0x000fc400000010ff */
[C---:B------:R-:W-:Y:S01]  /*5d20*/  ISETP.GT.AND P2, PT, R3.reuse, 0x8, P1 ;  /* 0x000000080300780c */ /* 0x040fe20000f44270 */
[----:B------:R-:W-:Y:S01]  /*5d30*/  @P3 STG.E.U16 desc[UR38][R8.64+0xa2], R67 ;  /* 0x0000a24308003986 */ /* 0x000fe2000c101526 */
[C---:B------:R-:W-:Y:S02]  /*5d40*/  ISETP.GT.AND P1, PT, R4.reuse, 0x60, PT ;  /* 0x000000600400780c */ /* 0x040fe40003f24270 */
[----:B------:R-:W-:Y:S01]  /*5d50*/  F2FP.BF16.F32.PACK_AB R69, RZ, R69 ;  /* 0x00000045ff45723e */ /* 0x000fe200000010ff */
[----:B------:R-:W-:Y:S01]  /*5d60*/  @P4 STG.E.U16 desc[UR38][R6.64+0xb0], R68 ;  /* 0x0000b04406004986 */ /* 0x000fe2000c101526 */
[C---:B------:R-:W-:Y:S02]  /*5d70*/  ISETP.GT.AND P3, PT, R3.reuse, 0x8, P0 ;  /* 0x000000080300780c */ /* 0x040fe40000764270 */
[----:B------:R-:W-:Y:S01]  /*5d80*/  ISETP.GT.AND P0, PT, R4, 0x61, PT ;  /* 0x000000610400780c */ /* 0x000fe20003f04270 */
[----:B------:R-:W-:Y:S01]  /*5d90*/  @P5 STG.E.U16 desc[UR38][R6.64+0xb2], R69 ;  /* 0x0000b24506005986 */ /* 0x000fe2000c101526 */
[----:B------:R-:W-:-:S02]  /*5da0*/  ISETP.GT.AND P4, PT, R3, RZ, P1 ;  /* 0x000000ff0300720c */ /* 0x000fc40000f84270 */
[C---:B------:R-:W-:Y:S02]  /*5db0*/  ISETP.GT.AND P5, PT, R3.reuse, RZ, P0 ;  /* 0x000000ff0300720c */ /* 0x040fe400007a4270 */
[----:B------:R-:W-:Y:S02]  /*5dc0*/  F2FP.BF16.F32.PACK_AB R70, RZ, R70 ;  /* 0x00000046ff46723e */ /* 0x000fe400000010ff */
[----:B------:R-:W-:Y:S02]  /*5dd0*/  F2FP.BF16.F32.PACK_AB R71, RZ, R71 ;  /* 0x00000047ff47723e */ /* 0x000fe400000010ff */
[----:B------:R-:W-:Y:S01]  /*5de0*/  F2FP.BF16.F32.PACK_AB R72, RZ, R72 ;  /* 0x00000048ff48723e */ /* 0x000fe200000010ff */
[----:B------:R-:W-:Y:S01]  /*5df0*/  @P2 STG.E.U16 desc[UR38][R8.64+0xb0], R70 ;  /* 0x0000b04608002986 */ /* 0x000fe2000c101526 */
[----:B------:R-:W-:Y:S02]  /*5e00*/  F2FP.BF16.F32.PACK_AB R73, RZ, R73 ;  /* 0x00000049ff49723e */ /* 0x000fe400000010ff */
[C---:B------:R-:W-:Y:S01]  /*5e10*/  ISETP.GT.AND P1, PT, R3.reuse, 0x8, P1 ;  /* 0x000000080300780c */ /* 0x040fe20000f24270 */
[----:B------:R-:W-:Y:S01]  /*5e20*/  @P3 STG.E.U16 desc[UR38][R8.64+0xb2], R71 ;  /* 0x0000b24708003986 */ /* 0x000fe2000c101526 */
[----:B------:R-:W-:-:S02]  /*5e30*/  ISETP.GT.AND P2, PT, R3, 0x8, P0 ;  /* 0x000000080300780c */ /* 0x000fc40000744270 */
[C---:B------:R-:W-:Y:S01]  /*5e40*/  ISETP.GT.AND P0, PT, R4.reuse, 0x69, PT ;  /* 0x000000690400780c */ /* 0x040fe20003f04270 */
[----:B------:R-:W-:Y:S01]  /*5e50*/  @P4 STG.E.U16 desc[UR38][R6.64+0xc0], R72 ;  /* 0x0000c04806004986 */ /* 0x000fe2000c101526 */
[----:B------:R-:W-:Y:S02]  /*5e60*/  ISETP.GT.AND P4, PT, R4, 0x68, PT ;  /* 0x000000680400780c */ /* 0x000fe40003f84270 */
[----:B------:R-:W-:Y:S01]  /*5e70*/  F2FP.BF16.F32.PACK_AB R74, RZ, R74 ;  /* 0x0000004aff4a723e */ /* 0x000fe200000010ff */
[----:B------:R-:W-:Y:S01]  /*5e80*/  @P5 STG.E.U16 desc[UR38][R6.64+0xc2], R73 ;  /* 0x0000c24906005986 */ /* 0x000fe2000c101526 */
[C---:B------:R-:W-:Y:S02]  /*5e90*/  ISETP.GT.AND P5, PT, R3.reuse, RZ, P4 ;  /* 0x000000ff0300720c */ /* 0x040fe400027a4270 */
[----:B------:R-:W-:Y:S01]  /*5ea0*/  ISETP.GT.AND P3, PT, R3, RZ, P0 ;  /* 0x000000ff0300720c */ /* 0x000fe20000764270 */
[----:B------:R-:W-:Y:S01]  /*5eb0*/  @P1 STG.E.U16 desc[UR38][R8.64+0xc0], R74 ;  /* 0x0000c04a08001986 */ /* 0x000fe2000c101526 */
[----:B------:R-:W-:-:S02]  /*5ec0*/  F2FP.BF16.F32.PACK_AB R75, RZ, R75 ;  /* 0x0000004bff4b723e */ /* 0x000fc400000010ff */
[----:B------:R-:W-:Y:S02]  /*5ed0*/  F2FP.BF16.F32.PACK_AB R76, RZ, R76 ;  /* 0x0000004cff4c723e */ /* 0x000fe400000010ff */
[C---:B------:R-:W-:Y:S01]  /*5ee0*/  ISETP.GT.AND P4, PT, R3.reuse, 0x8, P4 ;  /* 0x000000080300780c */ /* 0x040fe20002784270 */
[----:B------:R-:W-:Y:S01]  /*5ef0*/  @P2 STG.E.U16 desc[UR38][R8.64+0xc2], R75 ;  /* 0x0000c24b08002986 */ /* 0x000fe2000c101526 */
[----:B------:R-:W-:Y:S02]  /*5f00*/  F2FP.BF16.F32.PACK_AB R77, RZ, R77 ;  /* 0x0000004dff4d723e */ /* 0x000fe400000010ff */
[C---:B------:R-:W-:Y:S01]  /*5f10*/  ISETP.GT.AND P2, PT, R4.reuse, 0x71, PT ;  /* 0x000000710400780c */ /* 0x040fe20003f44270 */
[----:B------:R-:W-:Y:S01]  /*5f20*/  @P5 STG.E.U16 desc[UR38][R6.64+0xd0], R76 ;  /* 0x0000d04c06005986 */ /* 0x000fe2000c101526 */
[----:B------:R-:W-:Y:S02]  /*5f30*/  ISETP.GT.AND P5, PT, R3, 0x8, P0 ;  /* 0x000000080300780c */ /* 0x000fe400007a4270 */
[C---:B------:R-:W-:Y:S01]  /*5f40*/  ISETP.GT.AND P1, PT, R4.reuse, 0x78, PT ;  /* 0x000000780400780c */ /* 0x040fe20003f24270 */
[----:B------:R-:W-:Y:S01]  /*5f50*/  @P3 STG.E.U16 desc[UR38][R6.64+0xd2], R77 ;  /* 0x0000d24d06003986 */ /* 0x000fe2000c101526 */
[----:B------:R-:W-:-:S02]  /*5f60*/  ISETP.GT.AND P3, PT, R4, 0x70, PT ;  /* 0x000000700400780c */ /* 0x000fc40003f64270 */
[----:B------:R-:W-:Y:S01]  /*5f70*/  ISETP.GT.AND P0, PT, R4, 0x79, PT ;  /* 0x000000790400780c */ /* 0x000fe20003f04270 */
[----:B------:R-:W-:Y:S01]  /*5f80*/  @P4 IMAD.MOV.U32 R4, RZ, RZ, R8 ;  /* 0x000000ffff044224 */ /* 0x000fe200078e0008 */
[----:B------:R-:W-:Y:S01]  /*5f90*/  F2FP.BF16.F32.PACK_AB R78, RZ, R78 ;  /* 0x0000004eff4e723e */ /* 0x000fe200000010ff */
[----:B------:R-:W-:Y:S01]  /*5fa0*/  @P4 IMAD.MOV.U32 R5, RZ, RZ, R9 ;  /* 0x000000ffff054224 */ /* 0x000fe200078e0009 */
[----:B------:R-:W-:Y:S02]  /*5fb0*/  F2FP.BF16.F32.PACK_AB R79, RZ, R79 ;  /* 0x0000004fff4f723e */ /* 0x000fe400000010ff */
[----:B------:R-:W-:Y:S02]  /*5fc0*/  F2FP.BF16.F32.PACK_AB R80, RZ, R80 ;  /* 0x00000050ff50723e */ /* 0x000fe400000010ff */
[----:B------:R0:W-:Y:S01]  /*5fd0*/  @P4 STG.E.U16 desc[UR38][R4.64+0xd0], R78 ;  /* 0x0000d04e04004986 */ /* 0x0001e2000c101526 */
[----:B------:R-:W-:Y:S02]  /*5fe0*/  ISETP.GT.AND P4, PT, R3, RZ, P2 ;  /* 0x000000ff0300720c */ /* 0x000fe40001784270 */
[----:B------:R-:W-:-:S02]  /*5ff0*/  F2FP.BF16.F32.PACK_AB R81, RZ, R81 ;  /* 0x00000051ff51723e */ /* 0x000fc400000010ff */
[----:B------:R-:W-:Y:S02]  /*6000*/  ISETP.GT.AND P2, PT, R3, 0x8, P2 ;  /* 0x000000080300780c */ /* 0x000fe40001744270 */
[----:B------:R-:W-:Y:S02]  /*6010*/  F2FP.BF16.F32.PACK_AB R82, RZ, R82 ;  /* 0x00000052ff52723e */ /* 0x000fe400000010ff */
[----:B------:R-:W-:Y:S02]  /*6020*/  F2FP.BF16.F32.PACK_AB R83, RZ, R83 ;  /* 0x00000053ff53723e */ /* 0x000fe400000010ff */
[----:B------:R-:W-:Y:S01]  /*6030*/  F2FP.BF16.F32.PACK_AB R84, RZ, R84 ;  /* 0x00000054ff54723e */ /* 0x000fe200000010ff */
[----:B0-----:R-:W-:Y:S01]  /*6040*/  @P5 IMAD.MOV.U32 R4, RZ, RZ, R8 ;  /* 0x000000ffff045224 */ /* 0x001fe200078e0008 */
[----:B------:R-:W-:Y:S01]  /*6050*/  F2FP.BF16.F32.PACK_AB R85, RZ, R85 ;  /* 0x00000055ff55723e */ /* 0x000fe200000010ff */
[----:B------:R-:W-:Y:S01]  /*6060*/  @P5 IMAD.MOV.U32 R5, RZ, RZ, R9 ;  /* 0x000000ffff055224 */ /* 0x000fe200078e0009 */
[----:B------:R-:W-:-:S02]  /*6070*/  F2FP.BF16.F32.PACK_AB R86, RZ, R86 ;  /* 0x00000056ff56723e */ /* 0x000fc400000010ff */
[----:B------:R-:W-:Y:S02]  /*6080*/  F2FP.BF16.F32.PACK_AB R87, RZ, R87 ;  /* 0x00000057ff57723e */ /* 0x000fe400000010ff */
[----:B------:R0:W-:Y:S01]  /*6090*/  @P5 STG.E.U16 desc[UR38][R4.64+0xd2], R79 ;  /* 0x0000d24f04005986 */ /* 0x0001e2000c101526 */
[C---:B------:R-:W-:Y:S02]  /*60a0*/  ISETP.GT.AND P5, PT, R3.reuse, RZ, P3 ;  /* 0x000000ff0300720c */ /* 0x040fe40001fa4270 */
[----:B------:R-:W-:-:S11]  /*60b0*/  ISETP.GT.AND P3, PT, R3, 0x8, P3 ;  /* 0x000000080300780c */ /* 0x000fd60001f64270 */
[----:B0-----:R-:W-:Y:S02]  /*60c0*/  @P5 IMAD.MOV.U32 R4, RZ, RZ, R6 ;  /* 0x000000ffff045224 */ /* 0x001fe400078e0006 */
[----:B------:R-:W-:-:S05]  /*60d0*/  @P5 IMAD.MOV.U32 R5, RZ, RZ, R7 ;  /* 0x000000ffff055224 */ /* 0x000fca00078e0007 */
[----:B------:R0:W-:Y:S01]  /*60e0*/  @P5 STG.E.U16 desc[UR38][R4.64+0xe0], R80 ;  /* 0x0000e05004005986 */ /* 0x0001e2000c101526 */
[C---:B------:R-:W-:Y:S02]  /*60f0*/  ISETP.GT.AND P5, PT, R3.reuse, RZ, P0 ;  /* 0x000000ff0300720c */ /* 0x040fe400007a4270 */
[----:B------:R-:W-:Y:S01]  /*6100*/  ISETP.GT.AND P0, PT, R3, 0x8, P0 ;  /* 0x000000080300780c */ /* 0x000fe20000704270 */
[----:B0-----:R-:W-:Y:S02]  /*6110*/  @P4 IMAD.MOV.U32 R4, RZ, RZ, R6 ;  /* 0x000000ffff044224 */ /* 0x001fe400078e0006 */
[----:B------:R-:W-:-:S05]  /*6120*/  @P4 IMAD.MOV.U32 R5, RZ, RZ, R7 ;  /* 0x000000ffff054224 */ /* 0x000fca00078e0007 */
[----:B------:R0:W-:Y:S01]  /*6130*/  @P4 STG.E.U16 desc[UR38][R4.64+0xe2], R81 ;  /* 0x0000e25104004986 */ /* 0x0001e2000c101526 */
[C---:B------:R-:W-:Y:S02]  /*6140*/  ISETP.GT.AND P4, PT, R3.reuse, RZ, P1 ;  /* 0x000000ff0300720c */ /* 0x040fe40000f84270 */
[----:B------:R-:W-:Y:S01]  /*6150*/  ISETP.GT.AND P1, PT, R3, 0x8, P1 ;  /* 0x000000080300780c */ /* 0x000fe20000f24270 */
[----:B0-----:R-:W-:Y:S02]  /*6160*/  @P3 IMAD.MOV.U32 R4, RZ, RZ, R8 ;  /* 0x000000ffff043224 */ /* 0x001fe400078e0008 */
[----:B------:R-:W-:-:S05]  /*6170*/  @P3 IMAD.MOV.U32 R5, RZ, RZ, R9 ;  /* 0x000000ffff053224 */ /* 0x000fca00078e0009 */
[----:B------:R0:W-:Y:S02]  /*6180*/  @P3 STG.E.U16 desc[UR38][R4.64+0xe0], R82 ;  /* 0x0000e05204003986 */ /* 0x0001e4000c101526 */
[----:B0-----:R-:W-:Y:S02]  /*6190*/  @P2 IMAD.MOV.U32 R4, RZ, RZ, R8 ;  /* 0x000000ffff042224 */ /* 0x001fe400078e0008 */
[----:B------:R-:W-:-:S05]  /*61a0*/  @P2 IMAD.MOV.U32 R5, RZ, RZ, R9 ;  /* 0x000000ffff052224 */ /* 0x000fca00078e0009 */
[----:B------:R0:W-:Y:S02]  /*61b0*/  @P2 STG.E.U16 desc[UR38][R4.64+0xe2], R83 ;  /* 0x0000e25304002986 */ /* 0x0001e4000c101526 */
[----:B0-----:R-:W-:Y:S02]  /*61c0*/  @P4 IMAD.MOV.U32 R4, RZ, RZ, R6 ;  /* 0x000000ffff044224 */ /* 0x001fe400078e0006 */
[----:B------:R-:W-:-:S05]  /*61d0*/  @P4 IMAD.MOV.U32 R5, RZ, RZ, R7 ;  /* 0x000000ffff054224 */ /* 0x000fca00078e0007 */
[----:B------:R0:W-:Y:S04]  /*61e0*/  @P4 STG.E.U16 desc[UR38][R4.64+0xf0], R84 ;  /* 0x0000f05404004986 */ /* 0x0001e8000c101526 */
[----:B------:R1:W-:Y:S01]  /*61f0*/  @P5 STG.E.U16 desc[UR38][R6.64+0xf2], R85 ;  /* 0x0000f25506005986 */ /* 0x0003e2000c101526 */
[----:B0-----:R-:W-:Y:S02]  /*6200*/  @P1 IMAD.MOV.U32 R4, RZ, RZ, R8 ;  /* 0x000000ffff041224 */ /* 0x001fe400078e0008 */
[----:B------:R-:W-:-:S05]  /*6210*/  @P1 IMAD.MOV.U32 R5, RZ, RZ, R9 ;  /* 0x000000ffff051224 */ /* 0x000fca00078e0009 */
[----:B------:R1:W-:Y:S04]  /*6220*/  @P1 STG.E.U16 desc[UR38][R4.64+0xf0], R86 ;  /* 0x0000f05604001986 */ /* 0x0003e8000c101526 */
[----:B------:R1:W-:Y:S02]  /*6230*/  @P0 STG.E.U16 desc[UR38][R8.64+0xf2], R87 ;  /* 0x0000f25708000986 */ /* 0x0003e4000c101526 */
.L_x_158:
[----:B------:R-:W-:Y:S05]  /*6240*/  BSYNC B0 ;  /* 0x0000000000007941 */ /* 0x000fea0003800000 */
.L_x_32:
[----:B------:R-:W-:Y:S01]  /*6250*/  IADD3 R16, P0, R16, UR36, RZ ;  /* 0x0000002410107c10 */ /* 0x000fe2000ff1e0ff */
[----:B------:R-:W-:Y:S01]  /*6260*/  ULDC.64 UR4, c[0x0][0x650] ;  /* 0x0001940000047ab9 */ /* 0x000fe20000000a00 */
[----:B------:R-:W-:Y:S01]  /*6270*/  PRMT R3, RZ, 0x7610, R3 ;  /* 0x00007610ff037816 */ /* 0x000fe20000000003 */
[----:B------:R-:W-:Y:S01]  /*6280*/  IMAD.MOV.U32 R100, RZ, RZ, -0x1 ;  /* 0xffffffffff647424 */ /* 0x000fe200078e00ff */
[----:B------:R-:W-:Y:S01]  /*6290*/  IADD3.X R17, R17, UR42, RZ, P0, !PT ;  /* 0x0000002a11117c10 */ /* 0x000fe200087fe4ff */
[----:B------:R-:W-:Y:S01]  /*62a0*/  IMAD.MOV.U32 R101, RZ, RZ, -0x1 ;  /* 0xffffffffff657424 */ /* 0x000fe200078e00ff */
[----:B------:R-:W-:-:S04]  /*62b0*/  ISETP.GE.U32.AND P0, PT, R16, UR4, PT ;  /* 0x0000000410007c0c */ /* 0x000fc8000bf06070 */
[----:B------:R-:W-:-:S13]  /*62c0*/  ISETP.GE.U32.AND.EX P0, PT, R17, UR5, PT, P0 ;  /* 0x0000000511007c0c */ /* 0x000fda000bf06100 */
[----:B------:R-:W-:Y:S05]  /*62d0*/  @P0 BRA `(.L_x_159) ;  /* 0x00000004004c0947 */ /* 0x000fea0003800000 */
[----:B------:R-:W0:Y:S01]  /*62e0*/  LDC.64 R10, c[0x0][0x628] ;  /* 0x00018a00ff0a7b82 */ /* 0x000e220000000a00 */
[----:B---3--:R-:W3:Y:S01]  /*62f0*/  S2R R12, SR_CTAID.X ;  /* 0x00000000000c7919 */ /* 0x008ee20000002500 */
[----:B-12-4-:R-:W-:Y:S02]  /*6300*/  IMAD.MOV.U32 R8, RZ, RZ, R16 ;  /* 0x000000ffff087224 */ /* 0x016fe400078e0010 */
[----:B------:R-:W-:Y:S01]  /*6310*/  IMAD.MOV.U32 R9, RZ, RZ, R17 ;  /* 0x000000ffff097224 */ /* 0x000fe200078e0011 */
[----:B------:R-:W1:Y:S03]  /*6320*/  S2R R20, SR_CTAID.Y ;  /* 0x0000000000147919 */ /* 0x000e660000002600 */
[----:B------:R-:W2:Y:S08]  /*6330*/  LDC R0, c[0x0][0x630] ;  /* 0x00018c00ff007b82 */ /* 0x000eb00000000800 */
[----:B------:R-:W4:Y:S01]  /*6340*/  LDC.64 R14, c[0x0][0x620] ;  /* 0x00018800ff0e7b82 */ /* 0x000f220000000a00 */
[----:B0-----:R-:W-:-:S04]  /*6350*/  ISETP.NE.U32.AND P0, PT, R10, RZ, PT ;  /* 0x000000ff0a00720c */ /* 0x001fc80003f05070 */
[----:B------:R-:W-:-:S13]  /*6360*/  ISETP.NE.AND.EX P0, PT, R11, RZ, PT, P0 ;  /* 0x000000ff0b00720c */ /* 0x000fda0003f05300 */
[----:B-1234-:R-:W-:Y:S05]  /*6370*/  @!P0 BRA `(.L_x_160) ;  /* 0x0000000000288947 */ /* 0x01efea0003800000 */
        /* <DEDUP_REMOVED lines=10> */
.L_x_160:
[-CC-:B------:R-:W-:Y:S01]  /*6420*/  SHF.R.U64 R101, R8, R0.reuse, R9.reuse ;  /* 0x0000000008657219 */ /* 0x180fe20000001209 */
[----:B------:R-:W0:Y:S01]  /*6430*/  LDC.64 R26, c[0x0][0x640] ;  /* 0x00019000ff1a7b82 */ /* 0x000e220000000a00 */
[----:B------:R-:W-:Y:S01]  /*6440*/  SHF.R.U32.HI R0, RZ, R0, R9 ;  /* 0x00000000ff007219 */ /* 0x000fe20000011609 */
[----:B------:R-:W-:Y:S01]  /*6450*/  ULDC UR4, c[0x0][0x150] ;  /* 0x0000540000047ab9 */ /* 0x000fe20000000800 */
[----:B------:R-:W-:Y:S02]  /*6460*/  IADD3 R3, P0, RZ, -R101, RZ ;  /* 0x80000065ff037210 */ /* 0x000fe40007f1e0ff */
[----:B------:R-:W-:-:S03]  /*6470*/  I2FP.F32.U32 R7, R12 ;  /* 0x0000000c00077245 */ /* 0x000fc60000201000 */
[----:B------:R-:W1:Y:S01]  /*6480*/  LDC R6, c[0x0][0x618] ;  /* 0x00018600ff067b82 */ /* 0x000e620000000800 */
[----:B------:R-:W-:Y:S02]  /*6490*/  IMAD.X R5, RZ, RZ, ~R0, P0 ;  /* 0x000000ffff057224 */ /* 0x000fe400000e0e00 */
[----:B------:R-:W-:Y:S01]  /*64a0*/  FMUL R7, R7, UR4 ;  /* 0x0000000407077c20 */ /* 0x000fe20008400000 */
[----:B------:R-:W-:Y:S01]  /*64b0*/  ULDC UR4, c[0x0][0x154] ;  /* 0x0000550000047ab9 */ /* 0x000fe20000000800 */
[-C--:B------:R-:W-:Y:S02]  /*64c0*/  IMAD R0, R5, R14.reuse, RZ ;  /* 0x0000000e05007224 */ /* 0x080fe400078e02ff */
[C---:B------:R-:W-:Y:S01]  /*64d0*/  IMAD.WIDE.U32 R4, R3.reuse, R14, R16 ;  /* 0x0000000e03047225 */ /* 0x040fe200078e0010 */
[----:B------:R-:W2:Y:S01]  /*64e0*/  LDC R8, c[0x0][0x608] ;  /* 0x00018200ff087b82 */ /* 0x000ea20000000800 */
[----:B------:R-:W3:Y:S02]  /*64f0*/  F2I.U32.TRUNC.NTZ R7, R7 ;  /* 0x0000000700077305 */ /* 0x000ee4000020f000 */
[----:B------:R-:W-:Y:S01]  /*6500*/  IMAD R3, R3, R15, R0 ;  /* 0x0000000f03037224 */ /* 0x000fe200078e0200 */
[----:B------:R-:W-:-:S03]  /*6510*/  I2FP.F32.U32 R0, R20 ;  /* 0x0000001400007245 */ /* 0x000fc60000201000 */
[----:B------:R-:W-:Y:S01]  /*6520*/  IMAD.IADD R3, R5, 0x1, R3 ;  /* 0x0000000105037824 */ /* 0x000fe200078e0203 */
[----:B------:R-:W4:Y:S01]  /*6530*/  LDC R11, c[0x0][0x658] ;  /* 0x00019600ff0b7b82 */ /* 0x000f220000000800 */
[----:B0-----:R-:W-:-:S04]  /*6540*/  ISETP.NE.U32.AND P0, PT, R26, RZ, PT ;  /* 0x000000ff1a00720c */ /* 0x001fc80003f05070 */
[----:B------:R-:W-:-:S03]  /*6550*/  ISETP.NE.AND.EX P0, PT, R27, RZ, PT, P0 ;  /* 0x000000ff1b00720c */ /* 0x000fc60003f05300 */
[----:B------:R-:W0:Y:S01]  /*6560*/  LDC R9, c[0x0][0x144] ;  /* 0x00005100ff097b82 */ /* 0x000e220000000800 */
[-C--:B-1----:R-:W-:Y:S01]  /*6570*/  SHF.R.U64 R10, R4, R6.reuse, R3 ;  /* 0x00000006040a7219 */ /* 0x082fe20000001203 */
[----:B---3--:R-:W-:Y:S01]  /*6580*/  IMAD.MOV R7, RZ, RZ, -R7 ;  /* 0x000000ffff077224 */ /* 0x008fe200078e0a07 */
[----:B------:R-:W-:Y:S01]  /*6590*/  SHF.R.U32.HI R3, RZ, R6, R3 ;  /* 0x00000006ff037219 */ /* 0x000fe20000011603 */
[----:B------:R-:W-:-:S04]  /*65a0*/  FMUL R6, R0, UR4 ;  /* 0x0000000400067c20 */ /* 0x000fc80008400000 */
[----:B------:R-:W1:Y:S01]  /*65b0*/  LDC R21, c[0x0][0x148] ;  /* 0x00005200ff157b82 */ /* 0x000e620000000800 */
[----:B------:R3:W0:Y:S01]  /*65c0*/  F2I.U32.TRUNC.NTZ R14, R6 ;  /* 0x00000006000e7305 */ /* 0x000622000020f000 */
[-CC-:B--2---:R-:W-:Y:S02]  /*65d0*/  SHF.R.U64 R13, R10, R8.reuse, R3.reuse ;  /* 0x000000080a0d7219 */ /* 0x184fe40000001203 */
[----:B------:R-:W-:-:S04]  /*65e0*/  SHF.R.U32.HI R0, RZ, R8, R3 ;  /* 0x00000008ff007219 */ /* 0x000fc80000011603 */
[----:B-----5:R-:W2:Y:S01]  /*65f0*/  LDC R24, c[0x0][0x648] ;  /* 0x00019200ff187b82 */ /* 0x020ea20000000800 */
[-CC-:B----4-:R-:W-:Y:S02]  /*6600*/  SHF.R.U64 R15, R13, R11.reuse, R0.reuse ;  /* 0x0000000b0d0f7219 */ /* 0x190fe40000001200 */
[----:B------:R-:W-:-:S03]  /*6610*/  SHF.R.U32.HI R5, RZ, R11, R0 ;  /* 0x0000000bff057219 */ /* 0x000fc60000011600 */
[----:B------:R-:W-:Y:S02]  /*6620*/  IMAD.MOV.U32 R4, RZ, RZ, R15 ;  /* 0x000000ffff047224 */ /* 0x000fe400078e000f */
[----:B------:R-:W4:Y:S01]  /*6630*/  LDC R28, c[0x0][0x638] ;  /* 0x00018e00ff1c7b82 */ /* 0x000f220000000800 */
[----:B0-----:R-:W-:-:S07]  /*6640*/  IMAD R25, R9, R7, R12 ;  /* 0x0000000709197224 */ /* 0x001fce00078e020c */
[----:B------:R-:W0:Y:S08]  /*6650*/  LDC R29, c[0x0][0x610] ;  /* 0x00018400ff1d7b82 */ /* 0x000e300000000800 */
[----:B------:R-:W0:Y:S01]  /*6660*/  LDC R30, c[0x0][0x600] ;  /* 0x00018000ff1e7b82 */ /* 0x000e220000000800 */
[----:B-123--:R-:W-:Y:S05]  /*6670*/  @!P0 BRA `(.L_x_161) ;  /* 0x0000000000288947 */ /* 0x00efea0003800000 */
[----:B------:R-:W1:Y:S02]  /*6680*/  LDC R0, c[0x0][0x64c] ;  /* 0x00019300ff007b82 */ /* 0x000e640000000800 */
[----:B-1----:R-:W-:-:S05]  /*6690*/  IADD3 R3, P0, R15, R0, RZ ;  /* 0x000000000f037210 */ /* 0x002fca0007f1e0ff */
        /* <DEDUP_REMOVED lines=8> */
.L_x_161:
[----:B------:R-:W-:Y:S01]  /*6720*/  ISETP.NE.AND P0, PT, R2, 0x1, PT ;  /* 0x000000010200780c */ /* 0x000fe20003f05270 */
[----:B------:R-:W-:Y:S01]  /*6730*/  IMAD.MOV R14, RZ, RZ, -R14 ;  /* 0x000000ffff0e7224 */ /* 0x000fe200078e0a0e */
[----:B------:R-:W-:Y:S02]  /*6740*/  SHF.R.U64 R3, R4, R24, R5 ;  /* 0x0000001804037219 */ /* 0x000fe40000001205 */
[----:B------:R-:W-:Y:S02]  /*6750*/  LOP3.LUT R0, R13, R98, RZ, 0xc0, !PT ;  /* 0x000000620d007212 */ /* 0x000fe400078ec0ff */
[----:B------:R-:W-:Y:S01]  /*6760*/  LOP3.LUT R10, R10, R97, RZ, 0xc0, !PT ;  /* 0x000000610a0a7212 */ /* 0x000fe200078ec0ff */
[----:B------:R-:W-:Y:S02]  /*6770*/  IMAD.MOV R4, RZ, RZ, -R3 ;  /* 0x000000ffff047224 */ /* 0x000fe400078e0a03 */
[----:B------:R-:W-:Y:S02]  /*6780*/  IMAD R0, R93, R3, R0 ;  /* 0x000000035d007224 */ /* 0x000fe400078e0200 */
[----:B----4-:R-:W-:-:S02]  /*6790*/  IMAD R3, R4, R28, R15 ;  /* 0x0000001c04037224 */ /* 0x010fc400078e020f */
[----:B------:R-:W-:Y:S02]  /*67a0*/  @P0 IMAD R25, R21, R14, R20 ;  /* 0x0000000e15190224 */ /* 0x000fe400078e0214 */
[----:B0-----:R-:W-:Y:S02]  /*67b0*/  IMAD R5, R3, R30, R10 ;  /* 0x0000001e03057224 */ /* 0x001fe400078e020a */
[----:B------:R-:W-:Y:S02]  /*67c0*/  IMAD R0, R0, R29, R25 ;  /* 0x0000001d00007224 */ /* 0x000fe400078e0219 */
[----:B------:R-:W-:-:S03]  /*67d0*/  IMAD.MOV.U32 R4, RZ, RZ, 0x1 ;  /* 0x00000001ff047424 */ /* 0x000fc600078e00ff */
[----:B------:R-:W-:Y:S02]  /*67e0*/  SEL R100, R5, R0, !P0 ;  /* 0x0000000005647207 */ /* 0x000fe40004000000 */
[----:B------:R-:W-:Y:S02]  /*67f0*/  PRMT R3, R4, 0x7610, R3 ;  /* 0x0000761004037816 */ /* 0x000fe40000000003 */
[----:B------:R-:W-:-:S07]  /*6800*/  SEL R0, R0, R5, !P0 ;  /* 0x0000000500007207 */ /* 0x000fce0004000000 */
.L_x_159:
[----:B------:R-:W-:Y:S01]  /*6810*/  LOP3.LUT P0, RZ, R3, 0xff, RZ, 0xc0, !PT ;  /* 0x000000ff03ff7812 */ /* 0x000fe2000780c0ff */
[----:B------:R-:W-:Y:S01]  /*6820*/  UIMAD.WIDE.U32 UR4, UR41, -0x33333333, URZ ;  /* 0xcccccccd290478a5 */ /* 0x000fe2000f8e003f */
[----:B------:R-:W-:-:S03]  /*6830*/  IMAD.MOV.U32 R103, RZ, RZ, R0 ;  /* 0x000000ffff677224 */ /* 0x000fc600078e0000 */
[----:B------:R-:W-:-:S04]  /*6840*/  USHF.R.U32.HI UR4, URZ, 0x2, UR5 ;  /* 0x000000023f047899 */ /* 0x000fc80008011605 */
[----:B------:R-:W-:-:S04]  /*6850*/  UIMAD UR41, UR4, -0x5, UR41 ;  /* 0xfffffffb042978a4 */ /* 0x000fc8000f8e0229 */
[----:B------:R-:W-:Y:S08]  /*6860*/  @P0 BRA `(.L_x_162) ;  /* 0xffffffac000c0947 */ /* 0x000ff0000383ffff */
[----:B------:R-:W-:Y:S05]  /*6870*/  EXIT ;  /* 0x000000000000794d */ /* 0x000fea0003800000 */
.L_x_7:
        /* <DEDUP_REMOVED lines=26> */
.L_x_164:
[----:B------:R-:W0:Y:S01]  /*6a20*/  LDC.64 R28, c[0x0][0x640] ;  /* 0x00019000ff1c7b82 */ /* 0x000e220000000a00 */
[-CC-:B------:R-:W-:Y:S01]  /*6a30*/  SHF.R.U64 R21, R14, R8.reuse, R15.reuse ;  /* 0x000000080e157219 */ /* 0x180fe2000000120f */
[----:B------:R-:W-:Y:S01]  /*6a40*/  IMAD.MOV.U32 R31, RZ, RZ, 0x1 ;  /* 0x00000001ff1f7424 */ /* 0x000fe200078e00ff */
[----:B------:R-:W-:Y:S02]  /*6a50*/  SHF.R.U32.HI R7, RZ, R8, R15 ;  /* 0x00000008ff077219 */ /* 0x000fe4000001160f */
[----:B------:R-:W-:-:S03]  /*6a60*/  IADD3 R13, P0, RZ, -R21, RZ ;  /* 0x80000015ff0d7210 */ /* 0x000fc60007f1e0ff */
[----:B------:R-:W1:Y:S02]  /*6a70*/  LDC R12, c[0x0][0x618] ;  /* 0x00018600ff0c7b82 */ /* 0x000e640000000800 */
[----:B------:R-:W-:Y:S02]  /*6a80*/  IMAD.X R7, RZ, RZ, ~R7, P0 ;  /* 0x000000ffff077224 */ /* 0x000fe400000e0e07 */
[----:B------:R-:W-:-:S04]  /*6a90*/  IMAD.WIDE.U32 R10, R13, R24, R16 ;  /* 0x000000180d0a7225 */ /* 0x000fc800078e0010 */
[----:B------:R-:W2:Y:S01]  /*6aa0*/  LDC R14, c[0x0][0x608] ;  /* 0x00018200ff0e7b82 */ /* 0x000ea20000000800 */
[----:B------:R-:W-:-:S04]  /*6ab0*/  IMAD R8, R7, R24, RZ ;  /* 0x0000001807087224 */ /* 0x000fc800078e02ff */
[----:B------:R-:W-:-:S03]  /*6ac0*/  IMAD R7, R13, R25, R8 ;  /* 0x000000190d077224 */ /* 0x000fc600078e0208 */
[----:B------:R-:W3:Y:S01]  /*6ad0*/  LDC R26, c[0x0][0x658] ;  /* 0x00019600ff1a7b82 */ /* 0x000ee20000000800 */
[----:B------:R-:W-:Y:S01]  /*6ae0*/  IMAD.IADD R7, R11, 0x1, R7 ;  /* 0x000000010b077824 */ /* 0x000fe200078e0207 */
[----:B0-----:R-:W-:Y:S01]  /*6af0*/  ISETP.NE.U32.AND P0, PT, R28, RZ, PT ;  /* 0x000000ff1c00720c */ /* 0x001fe20003f05070 */
[----:B------:R-:W-:-:S03]  /*6b00*/  IMAD.MOV.U32 R11, RZ, RZ, -0x1 ;  /* 0xffffffffff0b7424 */ /* 0x000fc600078e00ff */
        /* <DEDUP_REMOVED lines=8> */
[-C--:B---3--:R-:W-:Y:S02]  /*6b90*/  SHF.L.U32 R10, R11, R26.reuse, RZ ;  /* 0x0000001a0b0a7219 */ /* 0x088fe400000006ff */
[--C-:B------:R-:W-:Y:S02]  /*6ba0*/  SHF.R.U64 R24, R22, R26, R7.reuse ;  /* 0x0000001a16187219 */ /* 0x100fe40000001207 */
[----:B------:R-:W-:Y:S02]  /*6bb0*/  LOP3.LUT R33, RZ, R10, RZ, 0x33, !PT ;  /* 0x0000000aff217212 */ /* 0x000fe400078e33ff */
[----:B------:R-:W-:Y:S01]  /*6bc0*/  SHF.R.U32.HI R11, RZ, R26, R7 ;  /* 0x0000001aff0b7219 */ /* 0x000fe20000011607 */
[----:B------:R-:W3:Y:S01]  /*6bd0*/  LDC R30, c[0x0][0x610] ;  /* 0x00018400ff1e7b82 */ /* 0x000ee20000000800 */
[----:B------:R-:W-:Y:S01]  /*6be0*/  IMAD.MOV.U32 R10, RZ, RZ, R24 ;  /* 0x000000ffff0a7224 */ /* 0x000fe200078e0018 */
[----:B------:R-:W-:Y:S06]  /*6bf0*/  @!P0 BRA `(.L_x_165) ;  /* 0x0000000000288947 */ /* 0x000fec0003800000 */
        /* <DEDUP_REMOVED lines=10> */
.L_x_165:
[----:B------:R-:W-:Y:S02]  /*6ca0*/  ISETP.NE.AND P0, PT, R2, 0x1, PT ;  /* 0x000000010200780c */ /* 0x000fe40003f05270 */
[----:B-1----:R-:W-:Y:S01]  /*6cb0*/  SHF.R.U64 R8, R10, R8, R11 ;  /* 0x000000080a087219 */ /* 0x002fe2000000120b */
[----:B0-----:R-:W-:Y:S01]  /*6cc0*/  VIADD R11, R25, 0xffffffff ;  /* 0xffffffff190b7836 */ /* 0x001fe20000000000 */
[----:B------:R-:W-:Y:S02]  /*6cd0*/  SHF.L.U32 R31, R31, R26, RZ ;  /* 0x0000001a1f1f7219 */ /* 0x000fe400000006ff */
[----:B------:R-:W-:Y:S01]  /*6ce0*/  LOP3.LUT R5, R22, R33, RZ, 0xc0, !PT ;  /* 0x0000002116057212 */ /* 0x000fe200078ec0ff */
[----:B------:R-:W-:-:S04]  /*6cf0*/  IMAD.MOV R7, RZ, RZ, -R8 ;  /* 0x000000ffff077224 */ /* 0x000fc800078e0a08 */
[----:B------:R-:W-:Y:S02]  /*6d00*/  IMAD R5, R31, R8, R5 ;  /* 0x000000081f057224 */ /* 0x000fe400078e0205 */
[----:B------:R-:W-:Y:S01]  /*6d10*/  @P0 IMAD R6, R9, R23, R4 ;  /* 0x0000001709060224 */ /* 0x000fe200078e0204 */
[----:B------:R-:W-:Y:S01]  /*6d20*/  LOP3.LUT R9, R20, R11, RZ, 0xc0, !PT ;  /* 0x0000000b14097212 */ /* 0x000fe200078ec0ff */
[----:B--2---:R-:W-:Y:S02]  /*6d30*/  IMAD R4, R7, R27, R24 ;  /* 0x0000001b07047224 */ /* 0x004fe400078e0218 */
[----:B---3--:R-:W-:Y:S02]  /*6d40*/  IMAD R6, R5, R30, R6 ;  /* 0x0000001e05067224 */ /* 0x008fe400078e0206 */
[----:B------:R-:W-:Y:S02]  /*6d50*/  IMAD R5, R4, R25, R9 ;  /* 0x0000001904057224 */ /* 0x000fe400078e0209 */
[----:B------:R-:W-:-:S02]  /*6d60*/  IMAD.MOV.U32 R8, RZ, RZ, 0x1 ;  /* 0x00000001ff087424 */ /* 0x000fc400078e00ff */
[----:B------:R-:W-:Y:S01]  /*6d70*/  IMAD.MOV.U32 R7, RZ, RZ, R21 ;  /* 0x000000ffff077224 */ /* 0x000fe200078e0015 */
[----:B------:R-:W-:Y:S02]  /*6d80*/  SEL R19, R5, R6, !P0 ;  /* 0x0000000605137207 */ /* 0x000fe40004000000 */
[----:B------:R-:W-:-:S07]  /*6d90*/  SEL R12, R6, R5, !P0 ;  /* 0x00000005060c7207 */ /* 0x000fce0004000000 */
.L_x_163:
[----:B------:R-:W-:-:S08]  /*6da0*/  NOP ;  /* 0x0000000000007918 */ /* 0x000fd00000000000 */
[----:B------:R-:W0:-:S00]  /*6db0*/  USETMAXREG.DEALLOC.CTAPOOL 0x28 ;  /* 0x00000028000079c8 */ /* 0x000e0000080e0500 */
[----:B0-----:R-:W-:-:S13]  /*6dc0*/  ISETP.NE.AND P0, PT, R3, RZ, PT ;  /* 0x000000ff0300720c */ /* 0x001fda0003f05270 */
[----:B------:R-:W-:Y:S05]  /*6dd0*/  @P0 EXIT ;  /* 0x000000000000094d */ /* 0x000fea0003800000 */
[----:B------:R-:W-:Y:S01]  /*6de0*/  LOP3.LUT P0, RZ, R8, 0xff, RZ, 0xc0, !PT ;  /* 0x000000ff08ff7812 */ /* 0x000fe2000780c0ff */
[----:B------:R-:W-:Y:S02]  /*6df0*/  IMAD.MOV.U32 R3, RZ, RZ, 0x1 ;  /* 0x00000001ff037424 */ /* 0x000fe400078e00ff */
[----:B------:R-:W-:-:S10]  /*6e00*/  IMAD.MOV.U32 R13, RZ, RZ, RZ ;  /* 0x000000ffff0d7224 */ /* 0x000fd400078e00ff */
[----:B------:R-:W-:Y:S05]  /*6e10*/  @!P0 BRA `(.L_x_166) ;  /* 0x0000000c00648947 */ /* 0x000fea0003800000 */
[----:B------:R-:W0:Y:S01]  /*6e20*/  LDC R3, c[0x0][0x28c] ;  /* 0x0000a300ff037b82 */ /* 0x000e220000000800 */
[----:B------:R-:W-:Y:S01]  /*6e30*/  UMOV UR10, 0x1 ;  /* 0x00000001000a7882 */ /* 0x000fe20000000000 */
[----:B------:R-:W-:Y:S01]  /*6e40*/  ULDC UR5, c[0x0][0x658] ;  /* 0x0001960000057ab9 */ /* 0x000fe20000000800 */
[----:B------:R-:W-:Y:S01]  /*6e50*/  UMOV UR7, 0xffffffff ;  /* 0xffffffff00077882 */ /* 0x000fe20000000000 */
[----:B------:R-:W-:Y:S01]  /*6e60*/  BSSY B0, `(.L_x_166) ;  /* 0x00000d4000007945 */ /* 0x000fe20003800000 */
[----:B------:R-:W-:Y:S01]  /*6e70*/  USHF.L.U32 UR7, UR7, UR5, URZ ;  /* 0x0000000507077299 */ /* 0x000fe2000800063f */
[----:B------:R-:W-:Y:S01]  /*6e80*/  IMAD.MOV.U32 R11, RZ, RZ, 0x1 ;  /* 0x00000001ff0b7424 */ /* 0x000fe200078e00ff */
[----:B------:R-:W-:Y:S01]  /*6e90*/  LOP3.LUT R10, R18, 0x2, RZ, 0xfc, !PT ;  /* 0x00000002120a7812 */ /* 0x000fe200078efcff */
[----:B------:R-:W1:Y:S01]  /*6ea0*/  S2UR UR9, SR_CgaCtaId ;  /* 0x00000000000979c3 */ /* 0x000e620000008800 */
[----:B------:R-:W-:Y:S01]  /*6eb0*/  IMAD.MOV.U32 R13, RZ, RZ, RZ ;  /* 0x000000ffff0d7224 */ /* 0x000fe200078e00ff */
[----:B------:R-:W-:Y:S01]  /*6ec0*/  ULDC UR4, c[0x0][0x600] ;  /* 0x0001800000047ab9 */ /* 0x000fe20000000800 */
[----:B------:R-:W-:Y:S01]  /*6ed0*/  UMOV UR14, 0x5 ;  /* 0x00000005000e7882 */ /* 0x000fe20000000000 */
[----:B------:R-:W-:-:S02]  /*6ee0*/  UIADD3 UR4, UR4, -0x1, URZ ;  /* 0xffffffff04047890 */ /* 0x000fc4000fffe03f */
[----:B------:R-:W-:Y:S02]  /*6ef0*/  USHF.L.U32 UR5, UR10, UR5, URZ ;  /* 0x000000050a057299 */ /* 0x000fe4000800063f */
[----:B------:R-:W-:Y:S01]  /*6f00*/  ULOP3.LUT UR7, URZ, UR7, URZ, 0x33, !UPT ;  /* 0x000000073f077292 */ /* 0x000fe2000f8e333f */
[----:B------:R-:W-:Y:S01]  /*6f10*/  ULDC.64 UR24, c[0x0][0x198] ;  /* 0x0000660000187ab9 */ /* 0x000fe20000000a00 */
[----:B0-----:R-:W-:-:S05]  /*6f20*/  VIADD R3, R3, 0x3f ;  /* 0x0000003f03037836 */ /* 0x001fca0000000000 */
[----:B------:R-:W-:Y:S01]  /*6f30*/  SHF.R.S32.HI R4, RZ, 0x1f, R3 ;  /* 0x0000001fff047819 */ /* 0x000fe20000011403 */
[----:B-1----:R-:W-:-:S03]  /*6f40*/  ULOP3.LUT UR8, UR9, 0x1, URZ, 0xc0, !UPT ;  /* 0x0000000109087892 */ /* 0x002fc6000f8ec03f */
[----:B------:R-:W-:Y:S01]  /*6f50*/  LEA.HI R4, R4, R3, RZ, 0x6 ;  /* 0x0000000304047211 */ /* 0x000fe200078f30ff */
[----:B------:R-:W-:Y:S01]  /*6f60*/  USHF.R.U32.HI UR26, URZ, 0x1, UR9 ;  /* 0x000000013f1a7899 */ /* 0x000fe20008011609 */
[----:B------:R-:W-:Y:S01]  /*6f70*/  IMAD.MOV.U32 R3, RZ, RZ, 0x1 ;  /* 0x00000001ff037424 */ /* 0x000fe200078e00ff */
[----:B------:R-:W-:Y:S01]  /*6f80*/  USHF.L.U32 UR6, UR9, 0x6, URZ ;  /* 0x0000000609067899 */ /* 0x000fe2000800063f */
[----:B------:R-:W-:Y:S01]  /*6f90*/  SHF.R.S32.HI R8, RZ, 0x6, R4 ;  /* 0x00000006ff087819 */ /* 0x000fe20000011404 */
[----:B------:R-:W-:Y:S02]  /*6fa0*/  USHF.L.U32 UR27, UR9, 0xc, URZ ;  /* 0x0000000c091b7899 */ /* 0x000fe4000800063f */
[----:B------:R-:W-:Y:S02]  /*6fb0*/  ULOP3.LUT UR9, UR9, 0xfffffffe, URZ, 0xc0, !UPT ;  /* 0xfffffffe09097892 */ /* 0x000fe4000f8ec03f */
[----:B------:R-:W-:Y:S01]  /*6fc0*/  UISETP.GT.U32.AND UP0, UPT, UR8, 0xffff, UPT ;  /* 0x0000ffff0800788c */ /* 0x000fe2000bf04070 */
[----:B------:R-:W-:Y:S01]  /*6fd0*/  VIADD R9, R8, 0x1 ;  /* 0x0000000108097836 */ /* 0x000fe20000000000 */
[----:B------:R-:W-:-:S02]  /*6fe0*/  USHF.L.U32 UR13, UR10, UR9, URZ ;  /* 0x000000090a0d7299 */ /* 0x000fc4000800063f */
[----:B------:R-:W-:Y:S02]  /*6ff0*/  ULOP3.LUT UR9, UR9, 0x1, URZ, 0xfc, !UPT ;  /* 0x0000000109097892 */ /* 0x000fe4000f8efc3f */
[----:B------:R-:W-:Y:S02]  /*7000*/  USEL UR8, UR8, 0xffff, !UP0 ;  /* 0x0000ffff08087887 */ /* 0x000fe4000c000000 */
[----:B------:R-:W-:Y:S02]  /*7010*/  USHF.L.U32 UR9, UR10, UR9, URZ ;  /* 0x000000090a097299 */ /* 0x000fe4000800063f */
[----:B------:R-:W-:Y:S02]  /*7020*/  ULOP3.LUT UR8, UR8, 0xffff, URZ, 0xc0, !UPT ;  /* 0x0000ffff08087892 */ /* 0x000fe4000f8ec03f */
[----:B------:R-:W-:Y:S02]  /*7030*/  ULOP3.LUT UR6, UR6, 0x40, URZ, 0xc0, !UPT ;  /* 0x0000004006067892 */ /* 0x000fe4000f8ec03f */
[----:B------:R-:W-:-:S02]  /*7040*/  ULOP3.LUT UR13, UR13, UR9, URZ, 0xfc, !UPT ;  /* 0x000000090d0d7292 */ /* 0x000fc4000f8efc3f */
[----:B------:R-:W-:-:S12]  /*7050*/  USHF.L.U32 UR14, UR14, UR8, URZ ;  /* 0x000000080e0e7299 */ /* 0x000fd8000800063f */
.L_x_177:
[----:B------:R-:W-:-:S03]  /*7060*/  UMOV UR8, 0xffffffff ;  /* 0xffffffff00087882 */ /* 0x000fc60000000000 */
[----:B------:R-:W-:Y:S05]  /*7070*/  BRA.DIV UR8, `(.L_x_167) ;  /* 0x0000000e08d87947 */ /* 0x000fea000b800000 */
[----:B------:R-:W-:-:S13]  /*7080*/  ELECT P6, URZ, PT ;  /* 0x00000000003f782f */ /* 0x000fda00038c0000 */
.L_x_189:
[----:B------:R-:W0:Y:S01]  /*7090*/  LDC R4, c[0x0][0x28c] ;  /* 0x0000a300ff047b82 */ /* 0x000e220000000800 */
[----:B------:R-:W-:Y:S01]  /*70a0*/  BSSY B1, `(.L_x_168) ;  /* 0x000003d000017945 */ /* 0x000fe20003800000 */
[----:B0-----:R-:W-:-:S13]  /*70b0*/  ISETP.LT.OR P6, PT, R4, 0x1, !P6 ;  /* 0x000000010400780c */ /* 0x001fda00077c1670 */
[----:B------:R-:W-:Y:S05]  /*70c0*/  @P6 BRA `(.L_x_169) ;  /* 0x0000000000e86947 */ /* 0x000fea0003800000 */
[----:B------:R-:W-:Y:S01]  /*70d0*/  LEA R12, R12, UR26, 0x1 ;  /* 0x0000001a0c0c7c11 */ /* 0x000fe2000f8e08ff */
[----:B------:R-:W-:Y:S01]  /*70e0*/  IMAD.MOV.U32 R20, RZ, RZ, RZ ;  /* 0x000000ffff147224 */ /* 0x000fe200078e00ff */
[----:B------:R-:W-:Y:S01]  /*70f0*/  LEA R19, R19, UR6, 0x7 ;  /* 0x0000000613137c11 */ /* 0x000fe2000f8e38ff */
[----:B------:R-:W-:Y:S02]  /*7100*/  IMAD.MOV.U32 R4, RZ, RZ, R9 ;  /* 0x000000ffff047224 */ /* 0x000fe400078e0009 */
[----:B------:R-:W-:Y:S02]  /*7110*/  IMAD.MOV.U32 R5, RZ, RZ, R3 ;  /* 0x000000ffff057224 */ /* 0x000fe400078e0003 */
[----:B------:R-:W-:Y:S02]  /*7120*/  IMAD.MOV.U32 R6, RZ, RZ, R13 ;  /* 0x000000ffff067224 */ /* 0x000fe400078e000d */
[----:B------:R-:W-:-:S07]  /*7130*/  IMAD.SHL.U32 R15, R12, 0x40, RZ ;  /* 0x000000400c0f7824 */ /* 0x000fce00078e00ff */
.L_x_172:
[----:B------:R-:W0:Y:S01]  /*7140*/  S2R R21, SR_CgaCtaId ;  /* 0x0000000000157919 */ /* 0x000e220000008800 */
[----:B------:R-:W-:Y:S02]  /*7150*/  MOV R12, 0x400 ;  /* 0x00000400000c7802 */ /* 0x000fe40000000f00 */
[----:B------:R-:W-:-:S13]  /*7160*/  ISETP.NE.AND P1, PT, R0, RZ, PT ;  /* 0x000000ff0000720c */ /* 0x000fda0003f25270 */
[----:B------:R-:W1:Y:S01]  /*7170*/  @!P1 LDC R14, c[0x0][0x500] ;  /* 0x00014000ff0e9b82 */ /* 0x000e620000000800 */
[----:B0-----:R-:W-:Y:S02]  /*7180*/  LEA R23, R21, R12, 0x18 ;  /* 0x0000000c15177211 */ /* 0x001fe400078ec0ff */
[----:B------:R-:W-:-:S03]  /*7190*/  SHF.L.U32 R12, R5, 0x1f, RZ ;  /* 0x0000001f050c7819 */ /* 0x000fc600000006ff */
[----:B------:R-:W-:-:S04]  /*71a0*/  IMAD R21, R6, 0x8, R23 ;  /* 0x0000000806157824 */ /* 0x000fc800078e0217 */
[----:B------:R-:W0:Y:S02]  /*71b0*/  SYNCS.PHASECHK.TRANS64.TRYWAIT P0, [R21+URZ+0x28], R12 ;  /* 0x0000280c150075a7 */ /* 0x000e24000800017f */
[----:B01----:R-:W-:Y:S05]  /*71c0*/  @!P0 BRA `(.L_x_170) ;  /* 0x0000000c00a48947 */ /* 0x003fea0003800000 */
.L_x_190:
[----:B0-----:R-:W-:Y:S01]  /*71d0*/  PRMT R12, R10, 0x9910, RZ ;  /* 0x000099100a0c7816 */ /* 0x001fe200000000ff */
[----:B------:R0:W-:Y:S03]  /*71e0*/  @!P1 SYNCS.ARRIVE.TRANS64 RZ, [R21+URZ], R14 ;  /* 0x0000000e15ff99a7 */ /* 0x0001e6000800003f */
[----:B------:R-:W-:-:S13]  /*71f0*/  ISETP.NE.AND P0, PT, R12, 0x2, PT ;  /* 0x000000020c00780c */ /* 0x000fda0003f05270 */
[----:B0-----:R-:W-:Y:S05]  /*7200*/  @P0 BRA `(.L_x_171) ;  /* 0x0000000000040947 */ /* 0x001fea0003800000 */
[----:B------:R-:W-:Y:S01]  /*7210*/  BPT.TRAP 0x1 ;  /* 0x000000040000795c */ /* 0x000fe20000300000 */
.L_x_171:
[----:B------:R-:W-:Y:S01]  /*7220*/  R2UR UR8, R6 ;  /* 0x00000000060872ca */ /* 0x000fe200000e0000 */
[----:B------:R-:W-:Y:S01]  /*7230*/  VIADD R4, R4, 0xffffffff ;  /* 0xffffffff04047836 */ /* 0x000fe20000000000 */
[----:B------:R-:W-:Y:S01]  /*7240*/  R2UR UR15, R23 ;  /* 0x00000000170f72ca */ /* 0x000fe200000e0000 */
[----:B------:R-:W-:Y:S01]  /*7250*/  UIADD3 UR16, UP0, UR24, 0xf0, URZ ;  /* 0x000000f018107890 */ /* 0x000fe2000ff1e03f */
[----:B------:R-:W-:Y:S01]  /*7260*/  R2UR UR22, R15 ;  /* 0x000000000f1672ca */ /* 0x000fe200000e0000 */
[----:B------:R-:W-:Y:S01]  /*7270*/  UIADD3 UR30, UP1, UR24, 0x1f0, URZ ;  /* 0x000001f0181e7890 */ /* 0x000fe2000ff3e03f */
[----:B------:R-:W-:Y:S01]  /*7280*/  R2UR UR9, R21 ;  /* 0x00000000150972ca */ /* 0x000fe200000e0000 */
[----:B------:R-:W-:Y:S01]  /*7290*/  UIADD3.X UR17, URZ, UR25, URZ, UP0, !UPT ;  /* 0x000000193f117290 */ /* 0x000fe200087fe43f */
[----:B------:R-:W-:Y:S01]  /*72a0*/  R2UR UR10, R20 ;  /* 0x00000000140a72ca */ /* 0x000fe200000e0000 */
[----:B------:R-:W-:Y:S01]  /*72b0*/  VIADD R6, R6, 0x1 ;  /* 0x0000000106067836 */ /* 0x000fe20000000000 */
[----:B------:R-:W-:Y:S01]  /*72c0*/  R2UR UR12, R7 ;  /* 0x00000000070c72ca */ /* 0x000fe200000e0000 */
[----:B------:R-:W-:Y:S01]  /*72d0*/  UPRMT UR28, URZ, 0x5410, UR13 ;  /* 0x000054103f1c7896 */ /* 0x000fe2000800000d */
[----:B------:R-:W-:Y:S01]  /*72e0*/  R2UR UR23, R19 ;  /* 0x00000000131772ca */ /* 0x000fe200000e0000 */
[----:B------:R-:W-:Y:S01]  /*72f0*/  USHF.L.U32 UR8, UR8, 0xd, URZ ;  /* 0x0000000d08087899 */ /* 0x000fe2000800063f */
[----:B------:R-:W-:Y:S01]  /*7300*/  ISETP.GT.AND P1, PT, R4, 0x1, PT ;  /* 0x000000010400780c */ /* 0x000fe20003f24270 */
[----:B------:R-:W-:Y:S01]  /*7310*/  UIADD3.X UR31, URZ, UR25, URZ, UP1, !UPT ;  /* 0x000000193f1f7290 */ /* 0x000fe20008ffe43f */
[----:B------:R-:W-:Y:S01]  /*7320*/  ISETP.NE.AND P0, PT, R6, 0x5, PT ;  /* 0x000000050600780c */ /* 0x000fe20003f05270 */
[----:B------:R-:W-:Y:S01]  /*7330*/  ULEA UR11, UR26, UR8, 0xc ;  /* 0x000000081a0b7291 */ /* 0x000fe2000f8e603f */
[----:B------:R-:W-:Y:S01]  /*7340*/  VIADD R20, R20, 0x40 ;  /* 0x0000004014147836 */ /* 0x000fe20000000000 */
[----:B------:R-:W-:Y:S01]  /*7350*/  ULOP3.LUT UR8, UR8, 0x1000, UR27, 0xf8, !UPT ;  /* 0x0000100008087892 */ /* 0x000fe2000f8ef81b */
[----:B------:R-:W-:Y:S01]  /*7360*/  SEL R12, RZ, 0x1, P0 ;  /* 0x00000001ff0c7807 */ /* 0x000fe20000000000 */
[----:B------:R-:W-:Y:S01]  /*7370*/  ULEA UR11, UR11, UR15, 0x1 ;  /* 0x0000000f0b0b7291 */ /* 0x000fe2000f8e083f */
[----:B------:R-:W-:Y:S01]  /*7380*/  SEL R6, R6, RZ, P0 ;  /* 0x000000ff06067207 */ /* 0x000fe20000000000 */
[----:B------:R-:W-:Y:S01]  /*7390*/  ULEA UR8, UR8, UR15, 0x1 ;  /* 0x0000000f08087291 */ /* 0x000fe2000f8e083f */
[----:B------:R-:W-:Y:S01]  /*73a0*/  LOP3.LUT R5, R5, R12, RZ, 0x3c, !PT ;  /* 0x0000000c05057212 */ /* 0x000fe200078e3cff */
[----:B------:R-:W-:-:S02]  /*73b0*/  UIADD3 UR20, UR11, 0x100, URZ ;  /* 0x000001000b147890 */ /* 0x000fc4000fffe03f */
[----:B------:R-:W-:Y:S02]  /*73c0*/  UPRMT UR15, URZ, 0x5410, UR14 ;  /* 0x000054103f0f7896 */ /* 0x000fe4000800000e */
[----:B------:R-:W-:Y:S01]  /*73d0*/  UIADD3 UR21, UR8, 0x14100, URZ ;  /* 0x0001410008157890 */ /* 0x000fe2000fffe03f */
[----:B------:R-:W-:Y:S01]  /*73e0*/  UMOV UR18, 0x0 ;  /* 0x0000000000127882 */ /* 0x000fe20000000000 */
[----:B------:R-:W-:Y:S01]  /*73f0*/  UMOV UR19, 0x10000000 ;  /* 0x1000000000137882 */ /* 0x000fe20000000000 */
[----:B------:R-:W-:Y:S01]  /*7400*/  UMOV UR11, UR22 ;  /* 0x00000016000b7c82 */ /* 0x000fe20008000000 */
[----:B------:R-:W-:-:S03]  /*7410*/  UMOV UR8, UR20 ;  /* 0x0000001400087c82 */ /* 0x000fc60008000000 */
[----:B------:R0:W-:Y:S02]  /*7420*/  UTMALDG.3D.MULTICAST [UR8], [UR16], UR15, desc[UR18] ;  /* 0x00001208100073b4 */ /* 0x0001e4000801180f */
[----:B0-----:R-:W-:Y:S01]  /*7430*/  UMOV UR8, UR21 ;  /* 0x0000001500087c82 */ /* 0x001fe20008000000 */
[----:B------:R-:W-:Y:S02]  /*7440*/  UMOV UR11, UR23 ;  /* 0x00000017000b7c82 */ /* 0x000fe40008000000 */
[----:B------:R0:W-:Y:S02]  /*7450*/  UTMALDG.3D.MULTICAST [UR8], [UR30], UR28, desc[UR18] ;  /* 0x000012081e0073b4 */ /* 0x0001e4000801181c */
[----:B0-----:R-:W-:Y:S05]  /*7460*/  @P1 BRA `(.L_x_172) ;  /* 0xfffffffc00341947 */ /* 0x001fea000383ffff */
.L_x_169:
[----:B------:R-:W-:Y:S05]  /*7470*/  BSYNC B1 ;  /* 0x0000000000017941 */ /* 0x000fea0003800000 */
.L_x_168:
[----:B------:R-:W-:Y:S01]  /*7480*/  LOP3.LUT P1, RZ, R11, 0xff, RZ, 0xc0, !PT ;  /* 0x000000ff0bff7812 */ /* 0x000fe2000782c0ff */
[C---:B------:R-:W-:Y:S01]  /*7490*/  IMAD.IADD R13, R8.reuse, 0x1, R13 ;  /* 0x00000001080d7824 */ /* 0x040fe200078e020d */
[----:B------:R-:W-:Y:S01]  /*74a0*/  ULDC.64 UR8, c[0x0][0x650] ;  /* 0x0001940000087ab9 */ /* 0x000fe20000000a00 */
[C---:B------:R-:W-:Y:S01]  /*74b0*/  ISETP.GE.U32.AND P2, PT, R8.reuse, 0x5, PT ;  /* 0x000000050800780c */ /* 0x040fe20003f46070 */
[----:B------:R-:W-:Y:S01]  /*74c0*/  BSSY B1, `(.L_x_173) ;  /* 0x000006b000017945 */ /* 0x000fe20003800000 */
[----:B------:R-:W-:Y:S01]  /*74d0*/  IMAD.MOV.U32 R12, RZ, RZ, -0x1 ;  /* 0xffffffffff0c7424 */ /* 0x000fe200078e00ff */
[----:B------:R-:W-:Y:S01]  /*74e0*/  ISETP.GT.U32.AND P0, PT, R13, 0x4, PT ;  /* 0x000000040d00780c */ /* 0x000fe20003f04070 */
[----:B------:R-:W-:Y:S01]  /*74f0*/  IMAD.MOV.U32 R19, RZ, RZ, -0x1 ;  /* 0xffffffffff137424 */ /* 0x000fe200078e00ff */
[----:B------:R-:W-:Y:S01]  /*7500*/  PRMT R11, RZ, 0x7610, R11 ;  /* 0x00007610ff0b7816 */ /* 0x000fe2000000000b */
[----:B------:R-:W-:Y:S01]  /*7510*/  IMAD.MOV.U32 R7, RZ, RZ, -0x1 ;  /* 0xffffffffff077424 */ /* 0x000fe200078e00ff */
[----:B------:R-:W-:-:S03]  /*7520*/  ISETP.LT.U32.AND P0, PT, R8, 0x5, P0 ;  /* 0x000000050800780c */ /* 0x000fc60000701070 */
[----:B------:R-:W0:Y:S01]  /*7530*/  @P1 S2R R5, SR_CgaCtaId ;  /* 0x0000000000051919 */ /* 0x000e220000008800 */
[----:B------:R-:W-:-:S04]  /*7540*/  @P1 MOV R4, 0x400 ;  /* 0x0000040000041802 */ /* 0x000fc80000000f00 */
[----:B0-----:R-:W-:Y:S01]  /*7550*/  @P1 LEA R6, R5, R4, 0x18 ;  /* 0x0000000405061211 */ /* 0x001fe200078ec0ff */
[----:B------:R-:W-:Y:S01]  /*7560*/  IMAD.WIDE.U32 R4, R13, -0x33333333, RZ ;  /* 0xcccccccd0d047825 */ /* 0x000fe200078e00ff */
[----:B------:R-:W-:Y:S02]  /*7570*/  SEL R4, RZ, 0x1, !P0 ;  /* 0x00000001ff047807 */ /* 0x000fe40004000000 */
[----:B------:R0:W-:Y:S01]  /*7580*/  @P1 SYNCS.ARRIVE.TRANS64.A1T0 RZ, [R6+URZ+0x68], RZ ;  /* 0x000068ff06ff19a7 */ /* 0x0001e2000810003f */
[----:B------:R-:W-:Y:S02]  /*7590*/  IADD3 R16, P1, R16, UR36, RZ ;  /* 0x0000002410107c10 */ /* 0x000fe4000ff3e0ff */
[----:B------:R-:W-:Y:S02]  /*75a0*/  LOP3.LUT R3, R3, R4, RZ, 0x3c, !PT ;  /* 0x0000000403037212 */ /* 0x000fe400078e3cff */
[----:B------:R-:W-:Y:S02]  /*75b0*/  IADD3.X R17, R17, UR42, RZ, P1, !PT ;  /* 0x0000002a11117c10 */ /* 0x000fe40008ffe4ff */
[----:B------:R-:W-:-:S02]  /*75c0*/  ISETP.GE.U32.AND P0, PT, R16, UR8, PT ;  /* 0x0000000810007c0c */ /* 0x000fc4000bf06070 */
[----:B0-----:R-:W-:Y:S02]  /*75d0*/  SHF.R.U32.HI R6, RZ, 0x2, R5 ;  /* 0x00000002ff067819 */ /* 0x001fe40000011605 */
[----:B------:R-:W-:Y:S02]  /*75e0*/  ISETP.GE.U32.AND.EX P0, PT, R17, UR9, PT, P0 ;  /* 0x0000000911007c0c */ /* 0x000fe4000bf06100 */
[----:B------:R-:W-:Y:S01]  /*75f0*/  @P2 LOP3.LUT R3, R3, 0x1, R6, 0x78, !PT ;  /* 0x0000000103032812 */ /* 0x000fe200078e7806 */
[----:B------:R-:W-:Y:S01]  /*7600*/  IMAD R13, R6, -0x5, R13 ;  /* 0xfffffffb060d7824 */ /* 0x000fe200078e020d */
[----:B------:R-:W-:-:S09]  /*7610*/  PRMT R4, RZ, 0x7610, R4 ;  /* 0x00007610ff047816 */ /* 0x000fd20000000004 */
[----:B------:R-:W-:Y:S05]  /*7620*/  @P0 BRA `(.L_x_174) ;  /* 0x0000000400500947 */ /* 0x000fea0003800000 */
[----:B------:R-:W0:Y:S01]  /*7630*/  S2R R15, SR_CTAID.X ;  /* 0x00000000000f7919 */ /* 0x000e220000002500 */
[----:B------:R-:W-:Y:S01]  /*7640*/  ULDC.64 UR8, c[0x0][0x628] ;  /* 0x00018a0000087ab9 */ /* 0x000fe20000000a00 */
[----:B------:R-:W1:Y:S01]  /*7650*/  LDC R20, c[0x0][0x144] ;  /* 0x00005100ff147b82 */ /* 0x000e620000000800 */
[----:B------:R-:W-:Y:S01]  /*7660*/  ISETP.NE.U32.AND P0, PT, RZ, UR8, PT ;  /* 0x00000008ff007c0c */ /* 0x000fe2000bf05070 */
[----:B------:R-:W2:Y:S01]  /*7670*/  S2R R12, SR_CTAID.Y ;  /* 0x00000000000c7919 */ /* 0x000ea20000002600 */
[----:B------:R-:W-:Y:S01]  /*7680*/  ULDC UR10, c[0x0][0x150] ;  /* 0x00005400000a7ab9 */ /* 0x000fe20000000800 */
[----:B------:R-:W-:Y:S01]  /*7690*/  ULDC UR11, c[0x0][0x630] ;  /* 0x00018c00000b7ab9 */ /* 0x000fe20000000800 */
[----:B------:R-:W-:Y:S01]  /*76a0*/  ISETP.NE.AND.EX P0, PT, RZ, UR9, PT, P0 ;  /* 0x00000009ff007c0c */ /* 0x000fe2000bf05300 */
[----:B------:R-:W-:Y:S01]  /*76b0*/  IMAD.MOV.U32 R4, RZ, RZ, R16 ;  /* 0x000000ffff047224 */ /* 0x000fe200078e0010 */
[----:B0-----:R-:W-:-:S05]  /*76c0*/  I2FP.F32.U32 R5, R15 ;  /* 0x0000000f00057245 */ /* 0x001fca0000201000 */
[----:B------:R-:W-:Y:S01]  /*76d0*/  FMUL R21, R5, UR10 ;  /* 0x0000000a05157c20 */ /* 0x000fe20008400000 */
[----:B------:R-:W-:-:S05]  /*76e0*/  IMAD.MOV.U32 R5, RZ, RZ, R17 ;  /* 0x000000ffff057224 */ /* 0x000fca00078e0011 */
[----:B--2---:R-:W-:Y:S05]  /*76f0*/  @!P0 BRA `(.L_x_175) ;  /* 0x0000000000288947 */ /* 0x004fea0003800000 */
[----:B------:R-:W-:Y:S02]  /*7700*/  ULDC UR10, c[0x0][0x634] ;  /* 0x00018d00000a7ab9 */ /* 0x000fe40000000800 */
[----:B------:R-:W-:-:S05]  /*7710*/  IADD3 R5, P0, R16, UR10, RZ ;  /* 0x0000000a10057c10 */ /* 0x000fca000ff1e0ff */
[----:B------:R-:W-:-:S04]  /*7720*/  IMAD.X R19, RZ, RZ, R17, P0 ;  /* 0x000000ffff137224 */ /* 0x000fc800000e0611 */
[----:B------:R-:W-:-:S04]  /*7730*/  IMAD.WIDE.U32 R6, R19, UR8, RZ ;  /* 0x0000000813067c25 */ /* 0x000fc8000f8e00ff */
[----:B------:R-:W-:-:S04]  /*7740*/  IMAD.WIDE.U32 R6, P0, R5, UR9, R6 ;  /* 0x0000000905067c25 */ /* 0x000fc8000f800006 */
[----:B------:R-:W-:-:S04]  /*7750*/  IMAD.WIDE.U32 R4, R5, UR8, RZ ;  /* 0x0000000805047c25 */ /* 0x000fc8000f8e00ff */
[----:B------:R-:W-:Y:S01]  /*7760*/  IMAD.MOV.U32 R4, RZ, RZ, R7 ;  /* 0x000000ffff047224 */ /* 0x000fe200078e0007 */
[----:B------:R-:W-:Y:S01]  /*7770*/  IADD3 RZ, P1, R5, R6, RZ ;  /* 0x0000000605ff7210 */ /* 0x000fe20007f3e0ff */
[----:B------:R-:W-:-:S04]  /*7780*/  IMAD.X R5, RZ, RZ, RZ, P0 ;  /* 0x000000ffff057224 */ /* 0x000fc800000e06ff */
[----:B------:R-:W-:-:S08]  /*7790*/  IMAD.WIDE.U32.X R4, R19, UR9, R4, P1 ;  /* 0x0000000913047c25 */ /* 0x000fd000088e0404 */
.L_x_175:
[--C-:B------:R-:W-:Y:S01]  /*77a0*/  SHF.R.U64 R14, R4, UR11, R5.reuse ;  /* 0x0000000b040e7c19 */ /* 0x100fe20008001205 */
[----:B------:R-:W0:Y:S01]  /*77b0*/  F2I.U32.TRUNC.NTZ R21, R21 ;  /* 0x0000001500157305 */ /* 0x000e22000020f000 */
[----:B------:R-:W-:Y:S01]  /*77c0*/  SHF.R.U32.HI R4, RZ, UR11, R5 ;  /* 0x0000000bff047c19 */ /* 0x000fe20008011605 */
[----:B------:R-:W-:Y:S01]  /*77d0*/  ULDC.64 UR8, c[0x0][0x620] ;  /* 0x0001880000087ab9 */ /* 0x000fe20000000a00 */
[----:B------:R-:W-:Y:S01]  /*77e0*/  IADD3 R7, P0, RZ, -R14, RZ ;  /* 0x8000000eff077210 */ /* 0x000fe20007f1e0ff */
[----:B------:R-:W-:-:S04]  /*77f0*/  ULDC.64 UR10, c[0x0][0x640] ;  /* 0x00019000000a7ab9 */ /* 0x000fc80000000a00 */
[----:B------:R-:W-:Y:S01]  /*7800*/  IMAD.X R4, RZ, RZ, ~R4, P0 ;  /* 0x000000ffff047224 */ /* 0x000fe200000e0e04 */
[----:B------:R-:W-:-:S03]  /*7810*/  ISETP.NE.U32.AND P0, PT, RZ, UR10, PT ;  /* 0x0000000aff007c0c */ /* 0x000fc6000bf05070 */
[----:B------:R-:W-:Y:S01]  /*7820*/  IMAD R6, R4, UR8, RZ ;  /* 0x0000000804067c24 */ /* 0x000fe2000f8e02ff */
[----:B------:R-:W-:Y:S01]  /*7830*/  ISETP.NE.AND.EX P0, PT, RZ, UR11, PT, P0 ;  /* 0x0000000bff007c0c */ /* 0x000fe2000bf05300 */
[----:B------:R-:W-:Y:S01]  /*7840*/  IMAD.WIDE.U32 R4, R7, UR8, R16 ;  /* 0x0000000807047c25 */ /* 0x000fe2000f8e0010 */
[----:B------:R-:W-:-:S03]  /*7850*/  ULDC UR8, c[0x0][0x618] ;  /* 0x0001860000087ab9 */ /* 0x000fc60000000800 */
[----:B------:R-:W-:Y:S01]  /*7860*/  IMAD R7, R7, UR9, R6 ;  /* 0x0000000907077c24 */ /* 0x000fe2000f8e0206 */
[----:B------:R-:W-:Y:S01]  /*7870*/  ULDC UR9, c[0x0][0x154] ;  /* 0x0000550000097ab9 */ /* 0x000fe20000000800 */
[----:B0-----:R-:W-:Y:S02]  /*7880*/  IMAD.MOV R6, RZ, RZ, -R21 ;  /* 0x000000ffff067224 */ /* 0x001fe400078e0a15 */
[----:B------:R-:W0:Y:S01]  /*7890*/  LDC R21, c[0x0][0x148] ;  /* 0x00005200ff157b82 */ /* 0x000e220000000800 */
[----:B------:R-:W-:Y:S02]  /*78a0*/  IMAD.IADD R5, R5, 0x1, R7 ;  /* 0x0000000105057824 */ /* 0x000fe400078e0207 */
[----:B-1----:R-:W-:Y:S01]  /*78b0*/  IMAD R15, R20, R6, R15 ;  /* 0x00000006140f7224 */ /* 0x002fe200078e020f */
[----:B------:R-:W-:Y:S02]  /*78c0*/  I2FP.F32.U32 R6, R12 ;  /* 0x0000000c00067245 */ /* 0x000fe40000201000 */
[----:B------:R-:W-:-:S02]  /*78d0*/  SHF.R.U64 R19, R4, UR8, R5 ;  /* 0x0000000804137c19 */ /* 0x000fc40008001205 */
[----:B------:R-:W-:Y:S01]  /*78e0*/  SHF.R.U32.HI R4, RZ, UR8, R5 ;  /* 0x00000008ff047c19 */ /* 0x000fe20008011605 */
[----:B------:R-:W-:Y:S01]  /*78f0*/  FMUL R6, R6, UR9 ;  /* 0x0000000906067c20 */ /* 0x000fe20008400000 */
[----:B------:R-:W-:Y:S02]  /*7900*/  ULDC UR8, c[0x0][0x608] ;  /* 0x0001820000087ab9 */ /* 0x000fe40000000800 */
[--C-:B------:R-:W-:Y:S01]  /*7910*/  SHF.R.U64 R22, R19, UR8, R4.reuse ;  /* 0x0000000813167c19 */ /* 0x100fe20008001204 */
[----:B------:R1:W2:Y:S01]  /*7920*/  F2I.U32.TRUNC.NTZ R24, R6 ;  /* 0x0000000600187305 */ /* 0x0002a2000020f000 */
[----:B------:R-:W-:Y:S01]  /*7930*/  SHF.R.U32.HI R5, RZ, UR8, R4 ;  /* 0x00000008ff057c19 */ /* 0x000fe20008011604 */
[----:B------:R-:W-:-:S03]  /*7940*/  ULDC UR8, c[0x0][0x658] ;  /* 0x0001960000087ab9 */ /* 0x000fc60000000800 */
[--C-:B------:R-:W-:Y:S02]  /*7950*/  SHF.R.U64 R20, R22, UR8, R5.reuse ;  /* 0x0000000816147c19 */ /* 0x100fe40008001205 */
[----:B------:R-:W-:-:S03]  /*7960*/  SHF.R.U32.HI R23, RZ, UR8, R5 ;  /* 0x00000008ff177c19 */ /* 0x000fc60008011605 */
[----:B------:R-:W-:Y:S02]  /*7970*/  IMAD.MOV.U32 R4, RZ, RZ, R20 ;  /* 0x000000ffff047224 */ /* 0x000fe400078e0014 */
[----:B------:R-:W-:Y:S01]  /*7980*/  IMAD.MOV.U32 R5, RZ, RZ, R23 ;  /* 0x000000ffff057224 */ /* 0x000fe200078e0017 */
[----:B-1----:R-:W-:Y:S06]  /*7990*/  @!P0 BRA `(.L_x_176) ;  /* 0x0000000000288947 */ /* 0x002fec0003800000 */
        /* <DEDUP_REMOVED lines=10> */
.L_x_176:
[----:B------:R-:W-:Y:S01]  /*7a40*/  ISETP.NE.AND P0, PT, R2, 0x1, PT ;  /* 0x000000010200780c */ /* 0x000fe20003f05270 */
[----:B------:R-:W-:Y:S01]  /*7a50*/  ULDC UR8, c[0x0][0x648] ;  /* 0x0001920000087ab9 */ /* 0x000fe20000000800 */
[----:B------:R-:W-:Y:S01]  /*7a60*/  LOP3.LUT R22, R22, UR7, RZ, 0xc0, !PT ;  /* 0x0000000716167c12 */ /* 0x000fe2000f8ec0ff */
[----:B--2---:R-:W-:Y:S01]  /*7a70*/  IMAD.MOV R24, RZ, RZ, -R24 ;  /* 0x000000ffff187224 */ /* 0x004fe200078e0a18 */
[----:B------:R-:W-:Y:S01]  /*7a80*/  SHF.R.U64 R5, R4, UR8, R5 ;  /* 0x0000000804057c19 */ /* 0x000fe20008001205 */
[----:B------:R-:W-:Y:S01]  /*7a90*/  ULDC UR8, c[0x0][0x638] ;  /* 0x00018e0000087ab9 */ /* 0x000fe20000000800 */
[----:B------:R-:W-:Y:S01]  /*7aa0*/  LOP3.LUT R19, R19, UR4, RZ, 0xc0, !PT ;  /* 0x0000000413137c12 */ /* 0x000fe2000f8ec0ff */
[----:B------:R-:W-:Y:S01]  /*7ab0*/  ULDC UR9, c[0x0][0x610] ;  /* 0x0001840000097ab9 */ /* 0x000fe20000000800 */
[----:B------:R-:W-:Y:S02]  /*7ac0*/  IMAD.MOV.U32 R4, RZ, RZ, 0x1 ;  /* 0x00000001ff047424 */ /* 0x000fe400078e00ff */
[----:B------:R-:W-:-:S02]  /*7ad0*/  IMAD.MOV R7, RZ, RZ, -R5 ;  /* 0x000000ffff077224 */ /* 0x000fc400078e0a05 */
[----:B------:R-:W-:Y:S02]  /*7ae0*/  IMAD R22, R5, UR5, R22 ;  /* 0x0000000505167c24 */ /* 0x000fe4000f8e0216 */
[----:B0-----:R-:W-:Y:S02]  /*7af0*/  @P0 IMAD R15, R21, R24, R12 ;  /* 0x00000018150f0224 */ /* 0x001fe400078e020c */
[----:B------:R-:W-:Y:S01]  /*7b00*/  IMAD R20, R7, UR8, R20 ;  /* 0x0000000807147c24 */ /* 0x000fe2000f8e0214 */
[----:B------:R-:W-:Y:S01]  /*7b10*/  ULDC UR8, c[0x0][0x600] ;  /* 0x0001800000087ab9 */ /* 0x000fe20000000800 */
[----:B------:R-:W-:Y:S02]  /*7b20*/  IMAD R15, R22, UR9, R15 ;  /* 0x00000009160f7c24 */ /* 0x000fe4000f8e020f */
[----:B------:R-:W-:Y:S02]  /*7b30*/  IMAD R20, R20, UR8, R19 ;  /* 0x0000000814147c24 */ /* 0x000fe4000f8e0213 */
[----:B------:R-:W-:-:S03]  /*7b40*/  IMAD.MOV.U32 R7, RZ, RZ, R14 ;  /* 0x000000ffff077224 */ /* 0x000fc600078e000e */
[----:B------:R-:W-:Y:S02]  /*7b50*/  SEL R19, R20, R15, !P0 ;  /* 0x0000000f14137207 */ /* 0x000fe40004000000 */
[----:B------:R-:W-:-:S07]  /*7b60*/  SEL R12, R15, R20, !P0 ;  /* 0x000000140f0c7207 */ /* 0x000fce0004000000 */
.L_x_174:
[----:B------:R-:W-:Y:S05]  /*7b70*/  BSYNC B1 ;  /* 0x0000000000017941 */ /* 0x000fea0003800000 */
.L_x_173:
[----:B------:R-:W-:-:S13]  /*7b80*/  LOP3.LUT P0, RZ, R4, 0xff, RZ, 0xc0, !PT ;  /* 0x000000ff04ff7812 */ /* 0x000fda000780c0ff */
[----:B------:R-:W-:Y:S05]  /*7b90*/  @P0 BRA `(.L_x_177) ;  /* 0xfffffff400300947 */ /* 0x000fea000383ffff */
[----:B------:R-:W-:Y:S05]  /*7ba0*/  BSYNC B0 ;  /* 0x0000000000007941 */ /* 0x000fea0003800000 */
.L_x_166:
[----:B------:R-:W-:-:S03]  /*7bb0*/  UMOV UR8, 0xffffffff ;  /* 0xffffffff00087882 */ /* 0x000fc60000000000 */
[----:B------:R-:W-:Y:S05]  /*7bc0*/  BRA.DIV UR8, `(.L_x_178) ;  /* 0x0000000608387947 */ /* 0x000fea000b800000 */
[----:B------:R-:W-:-:S13]  /*7bd0*/  ELECT P6, URZ, PT ;  /* 0x00000000003f782f */ /* 0x000fda00038c0000 */
.L_x_193:
[----:B------:R-:W-:Y:S04]  /*7be0*/  BSSY B0, `(.L_x_179) ;  /* 0x0000034000007945 */ /* 0x000fe80003800000 */
[----:B------:R-:W-:Y:S05]  /*7bf0*/  @!P6 BRA `(.L_x_180) ;  /* 0x0000000000c8e947 */ /* 0x000fea0003800000 */
[----:B------:R-:W-:-:S04]  /*7c00*/  LOP3.LUT R18, R18, 0x2, RZ, 0xfc, !PT ;  /* 0x0000000212127812 */ /* 0x000fc800078efcff */
[----:B------:R-:W-:-:S13]  /*7c10*/  ISETP.NE.AND P0, PT, R18, 0x3, PT ;  /* 0x000000031200780c */ /* 0x000fda0003f05270 */
[----:B------:R-:W-:Y:S05]  /*7c20*/  @!P0 BRA `(.L_x_181) ;  /* 0x0000000000048947 */ /* 0x000fea0003800000 */
[----:B------:R-:W-:Y:S01]  /*7c30*/  BPT.TRAP 0x1 ;  /* 0x000000040000795c */ /* 0x000fe20000300000 */
.L_x_181:
[----:B------:R-:W0:Y:S01]  /*7c40*/  S2R R5, SR_CgaCtaId ;  /* 0x0000000000057919 */ /* 0x000e220000008800 */
[----:B------:R-:W-:Y:S02]  /*7c50*/  MOV R0, 0x400 ;  /* 0x0000040000007802 */ /* 0x000fe40000000f00 */
[----:B------:R-:W-:Y:S02]  /*7c60*/  SHF.L.U32 R4, R3, 0x1f, RZ ;  /* 0x0000001f03047819 */ /* 0x000fe400000006ff */
[----:B0-----:R-:W-:-:S05]  /*7c70*/  LEA R0, R5, R0, 0x18 ;  /* 0x0000000005007211 */ /* 0x001fca00078ec0ff */
[----:B------:R-:W-:-:S04]  /*7c80*/  VIADD R0, R0, 0x28 ;  /* 0x0000002800007836 */ /* 0x000fc80000000000 */
[C---:B------:R-:W-:Y:S02]  /*7c90*/  IMAD R7, R13.reuse, 0x8, R0 ;  /* 0x000000080d077824 */ /* 0x040fe400078e0200 */
[----:B------:R-:W-:Y:S02]  /*7ca0*/  VIADD R13, R13, 0x1 ;  /* 0x000000010d0d7836 */ /* 0x000fe40000000000 */
[----:B------:R-:W0:Y:S03]  /*7cb0*/  SYNCS.PHASECHK.TRANS64.TRYWAIT P0, [R7+URZ], R4 ;  /* 0x00000004070075a7 */ /* 0x000e26000800017f */
[----:B------:R-:W-:-:S04]  /*7cc0*/  ISETP.NE.AND P1, PT, R13, 0x5, PT ;  /* 0x000000050d00780c */ /* 0x000fc80003f25270 */
[----:B------:R-:W-:Y:S02]  /*7cd0*/  SEL R2, RZ, 0x1, P1 ;  /* 0x00000001ff027807 */ /* 0x000fe40000800000 */
[----:B------:R-:W-:Y:S02]  /*7ce0*/  SEL R13, R13, RZ, P1 ;  /* 0x000000ff0d0d7207 */ /* 0x000fe40000800000 */
[----:B------:R-:W-:-:S03]  /*7cf0*/  LOP3.LUT R6, R3, R2, RZ, 0x3c, !PT ;  /* 0x0000000203067212 */ /* 0x000fc600078e3cff */
[----:B------:R-:W-:Y:S01]  /*7d00*/  IMAD R8, R13, 0x8, R0 ;  /* 0x000000080d087824 */ /* 0x000fe200078e0200 */
[----:B------:R-:W-:Y:S01]  /*7d10*/  SHF.L.U32 R5, R6, 0x1f, RZ ;  /* 0x0000001f06057819 */ /* 0x000fe200000006ff */
[----:B0-----:R-:W-:Y:S06]  /*7d20*/  @!P0 BRA `(.L_x_182) ;  /* 0x0000000400008947 */ /* 0x001fec0003800000 */
.L_x_194:
[----:B------:R-:W1:Y:S01]  /*7d30*/  SYNCS.PHASECHK.TRANS64.TRYWAIT P0, [R8+URZ], R5 ;  /* 0x00000005080075a7 */ /* 0x000e62000800017f */
[----:B------:R-:W-:-:S05]  /*7d40*/  VIADD R2, R13, 0x1 ;  /* 0x000000010d027836 */ /* 0x000fca0000000000 */
[----:B------:R-:W-:-:S04]  /*7d50*/  ISETP.NE.AND P1, PT, R2, 0x5, PT ;  /* 0x000000050200780c */ /* 0x000fc80003f25270 */
[----:B------:R-:W-:Y:S02]  /*7d60*/  SEL R3, RZ, 0x1, P1 ;  /* 0x00000001ff037807 */ /* 0x000fe40000800000 */
[----:B0-----:R-:W-:Y:S02]  /*7d70*/  SEL R7, R2, RZ, P1 ;  /* 0x000000ff02077207 */ /* 0x001fe40000800000 */
[----:B------:R-:W-:-:S03]  /*7d80*/  LOP3.LUT R6, R6, R3, RZ, 0x3c, !PT ;  /* 0x0000000306067212 */ /* 0x000fc600078e3cff */
[----:B------:R-:W-:Y:S01]  /*7d90*/  IMAD R9, R7, 0x8, R0 ;  /* 0x0000000807097824 */ /* 0x000fe200078e0200 */
[----:B------:R-:W-:Y:S01]  /*7da0*/  SHF.L.U32 R4, R6, 0x1f, RZ ;  /* 0x0000001f06047819 */ /* 0x000fe200000006ff */
[----:B-1----:R-:W-:Y:S06]  /*7db0*/  @!P0 BRA `(.L_x_183) ;  /* 0x0000000000f08947 */ /* 0x002fec0003800000 */
.L_x_195:
[----:B------:R-:W1:Y:S01]  /*7dc0*/  SYNCS.PHASECHK.TRANS64.TRYWAIT P0, [R9+URZ], R4 ;  /* 0x00000004090075a7 */ /* 0x000e62000800017f */
[----:B------:R-:W-:-:S05]  /*7dd0*/  VIADD R2, R7, 0x1 ;  /* 0x0000000107027836 */ /* 0x000fca0000000000 */
[----:B------:R-:W-:-:S04]  /*7de0*/  ISETP.NE.AND P1, PT, R2, 0x5, PT ;  /* 0x000000050200780c */ /* 0x000fc80003f25270 */
[----:B------:R-:W-:Y:S02]  /*7df0*/  SEL R3, RZ, 0x1, P1 ;  /* 0x00000001ff037807 */ /* 0x000fe40000800000 */
[----:B------:R-:W-:Y:S02]  /*7e00*/  SEL R7, R2, RZ, P1 ;  /* 0x000000ff02077207 */ /* 0x000fe40000800000 */
[----:B------:R-:W-:-:S03]  /*7e10*/  LOP3.LUT R11, R6, R3, RZ, 0x3c, !PT ;  /* 0x00000003060b7212 */ /* 0x000fc600078e3cff */
[----:B------:R-:W-:Y:S01]  /*7e20*/  IMAD R6, R7, 0x8, R0 ;  /* 0x0000000807067824 */ /* 0x000fe200078e0200 */
[----:B0-----:R-:W-:Y:S01]  /*7e30*/  SHF.L.U32 R5, R11, 0x1f, RZ ;  /* 0x0000001f0b057819 */ /* 0x001fe200000006ff */
[----:B-1----:R-:W-:Y:S06]  /*7e40*/  @!P0 BRA `(.L_x_184) ;  /* 0x0000000000e08947 */ /* 0x002fec0003800000 */
.L_x_196:
[----:B------:R-:W1:Y:S01]  /*7e50*/  SYNCS.PHASECHK.TRANS64.TRYWAIT P0, [R6+URZ], R5 ;  /* 0x00000005060075a7 */ /* 0x000e62000800017f */
[----:B------:R-:W-:-:S05]  /*7e60*/  VIADD R2, R7, 0x1 ;  /* 0x0000000107027836 */ /* 0x000fca0000000000 */
[----:B------:R-:W-:-:S04]  /*7e70*/  ISETP.NE.AND P1, PT, R2, 0x5, PT ;  /* 0x000000050200780c */ /* 0x000fc80003f25270 */
[----:B0-----:R-:W-:Y:S02]  /*7e80*/  SEL R4, RZ, 0x1, P1 ;  /* 0x00000001ff047807 */ /* 0x001fe40000800000 */
[----:B------:R-:W-:Y:S02]  /*7e90*/  SEL R3, R2, RZ, P1 ;  /* 0x000000ff02037207 */ /* 0x000fe40000800000 */
[----:B------:R-:W-:Y:S01]  /*7ea0*/  LOP3.LUT R4, R11, R4, RZ, 0x3c, !PT ;  /* 0x000000040b047212 */ /* 0x000fe200078e3cff */
[----:B-1----:R-:W-:Y:S06]  /*7eb0*/  @!P0 BRA `(.L_x_185) ;  /* 0x0000000000d88947 */ /* 0x002fec0003800000 */
.L_x_197:
[----:B------:R-:W-:Y:S01]  /*7ec0*/  IMAD R3, R3, 0x8, R0 ;  /* 0x0000000803037824 */ /* 0x000fe200078e0200 */
[----:B------:R-:W-:-:S07]  /*7ed0*/  SHF.L.U32 R0, R4, 0x1f, RZ ;  /* 0x0000001f04007819 */ /* 0x000fce00000006ff */
.L_x_186:
[----:B-1----:R1:W2:Y:S02]  /*7ee0*/  SYNCS.PHASECHK.TRANS64.TRYWAIT P0, [R3+URZ], R0 ;  /* 0x00000000030075a7 */ /* 0x0022a4000800017f */
[----:B--2---:R-:W-:Y:S05]  /*7ef0*/  @!P0 NANOSLEEP.SYNCS 0x989680 ;  /* 0x009896800000895d */ /* 0x004fea0003900000 */
[----:B------:R-:W2:Y:S02]  /*7f00*/  @!P0 SYNCS.PHASECHK.TRANS64 P0, [R3+URZ], R0 ;  /* 0x00000000030085a7 */ /* 0x000ea4000800007f */
[----:B--2---:R-:W-:Y:S05]  /*7f10*/  @!P0 BRA `(.L_x_186) ;  /* 0xfffffffc00f08947 */ /* 0x004fea000383ffff */
.L_x_180:
[----:B------:R-:W-:Y:S05]  /*7f20*/  BSYNC B0 ;  /* 0x0000000000007941 */ /* 0x000fea0003800000 */
.L_x_179:
[----:B------:R-:W-:Y:S05]  /*7f30*/  EXIT ;  /* 0x000000000000794d */ /* 0x000fea0003800000 */
.L_x_21:
[----:B-1----:R1:W2:Y:S02]  /*7f40*/  SYNCS.PHASECHK.TRANS64.TRYWAIT P1, [R3+URZ], R0 ;  /* 0x00000000030075a7 */ /* 0x0022a4000802017f */
[----:B--2---:R-:W-:Y:S05]  /*7f50*/  @!P1 NANOSLEEP.SYNCS 0x989680 ;  /* 0x009896800000995d */ /* 0x004fea0003900000 */
[----:B------:R-:W2:Y:S02]  /*7f60*/  @!P1 SYNCS.PHASECHK.TRANS64 P1, [R3+URZ], R0 ;  /* 0x00000000030095a7 */ /* 0x000ea4000802007f */
[----:B--2---:R-:W-:Y:S05]  /*7f70*/  @!P1 BRA `(.L_x_21) ;  /* 0xfffffffc00f09947 */ /* 0x004fea000383ffff */
[----:B------:R-:W-:Y:S05]  /*7f80*/  BRA `(.L_x_20) ;  /* 0xffffff9800107947 */ /* 0x000fea000383ffff */
.L_x_26:
[----:B-1----:R1:W2:Y:S02]  /*7f90*/  SYNCS.PHASECHK.TRANS64.TRYWAIT P1, [R5+URZ], R4 ;  /* 0x00000004050075a7 */ /* 0x0022a4000802017f */
[----:B--2---:R-:W-:Y:S05]  /*7fa0*/  @!P1 NANOSLEEP.SYNCS 0x989680 ;  /* 0x009896800000995d */ /* 0x004fea0003900000 */
[----:B------:R-:W2:Y:S02]  /*7fb0*/  @!P1 SYNCS.PHASECHK.TRANS64 P1, [R5+URZ], R4 ;  /* 0x00000004050095a7 */ /* 0x000ea4000802007f */
[----:B--2---:R-:W-:Y:S05]  /*7fc0*/  @!P1 BRA `(.L_x_26) ;  /* 0xfffffffc00f09947 */ /* 0x004fea000383ffff */
[----:B------:R-:W-:Y:S05]  /*7fd0*/  BRA `(.L_x_25) ;  /* 0xffffff9800ec7947 */ /* 0x000fea000383ffff */
.L_x_167:
[----:B------:R-:W-:Y:S01]  /*7fe0*/  BSSY B1, `(.L_x_187) ;  /* 0x0000006000017945 */ /* 0x000fe20003800000 */
[----:B------:R-:W-:-:S07]  /*7ff0*/  IMAD.MOV.U32 R15, RZ, RZ, -0x1 ;  /* 0xffffffffff0f7424 */ /* 0x000fce00078e00ff */
[----:B------:R-:W-:Y:S05]  /*8000*/  WARPSYNC.COLLECTIVE R15, `(.L_x_188) ;  /* 0x000000000f0c7348 */ /* 0x000fea0003c00000 */
[----:B------:R-:W-:Y:S02]  /*8010*/  ELECT P6, UR62, PT ;  /* 0x00000000003e782f */ /* 0x000fe400038c0000 */
[----:B------:R-:W-:Y:S01]  /*8020*/  MOV R14, UR62 ;  /* 0x0000003e000e7c02 */ /* 0x000fe20008000f00 */
[----:B------:R-:W-:Y:S10]  /*8030*/  ENDCOLLECTIVE ;  /* 0x000000000000791b */ /* 0x000ff40003800000 */
.L_x_188:
[----:B------:R-:W-:Y:S05]  /*8040*/  BSYNC B1 ;  /* 0x0000000000017941 */ /* 0x000fea0003800000 */
.L_x_187:
[----:B------:R-:W-:Y:S05]  /*8050*/  BRA `(.L_x_189) ;  /* 0xfffffff0000c7947 */ /* 0x000fea000383ffff */
.L_x_170:
[----:B0-----:R0:W1:Y:S02]  /*8060*/  SYNCS.PHASECHK.TRANS64.TRYWAIT P0, [R21+URZ+0x28], R12 ;  /* 0x0000280c150075a7 */ /* 0x001064000800017f */
[----:B-1----:R-:W-:Y:S05]  /*8070*/  @!P0 NANOSLEEP.SYNCS 0x989680 ;  /* 0x009896800000895d */ /* 0x002fea0003900000 */
[----:B------:R-:W1:Y:S02]  /*8080*/  @!P0 SYNCS.PHASECHK.TRANS64 P0, [R21+URZ+0x28], R12 ;  /* 0x0000280c150085a7 */ /* 0x000e64000800007f */
[----:B-1----:R-:W-:Y:S05]  /*8090*/  @!P0 BRA `(.L_x_170) ;  /* 0xfffffffc00f08947 */ /* 0x002fea000383ffff */
[----:B------:R-:W-:Y:S05]  /*80a0*/  BRA `(.L_x_190) ;  /* 0xfffffff000487947 */ /* 0x000fea000383ffff */
.L_x_178:
[----:B------:R-:W-:Y:S01]  /*80b0*/  BSSY B0, `(.L_x_191) ;  /* 0x0000006000007945 */ /* 0x000fe20003800000 */
[----:B------:R-:W-:-:S07]  /*80c0*/  IMAD.MOV.U32 R15, RZ, RZ, -0x1 ;  /* 0xffffffffff0f7424 */ /* 0x000fce00078e00ff */
[----:B------:R-:W-:Y:S05]  /*80d0*/  WARPSYNC.COLLECTIVE R15, `(.L_x_192) ;  /* 0x000000000f0c7348 */ /* 0x000fea0003c00000 */
[----:B------:R-:W-:Y:S02]  /*80e0*/  ELECT P6, UR62, PT ;  /* 0x00000000003e782f */ /* 0x000fe400038c0000 */
[----:B------:R-:W-:Y:S01]  /*80f0*/  MOV R14, UR62 ;  /* 0x0000003e000e7c02 */ /* 0x000fe20008000f00 */
[----:B------:R-:W-:Y:S10]  /*8100*/  ENDCOLLECTIVE ;  /* 0x000000000000791b */ /* 0x000ff40003800000 */
.L_x_192:
[----:B------:R-:W-:Y:S05]  /*8110*/  BSYNC B0 ;  /* 0x0000000000007941 */ /* 0x000fea0003800000 */
.L_x_191:
[----:B------:R-:W-:Y:S05]  /*8120*/  BRA `(.L_x_193) ;  /* 0xfffffff800ac7947 */ /* 0x000fea000383ffff */
.L_x_182:
[----:B0-----:R0:W1:Y:S02]  /*8130*/  SYNCS.PHASECHK.TRANS64.TRYWAIT P0, [R7+URZ], R4 ;  /* 0x00000004070075a7 */ /* 0x001064000800017f */
[----:B-1----:R-:W-:Y:S05]  /*8140*/  @!P0 NANOSLEEP.SYNCS 0x989680 ;  /* 0x009896800000895d */ /* 0x002fea0003900000 */
[----:B------:R-:W1:Y:S02]  /*8150*/  @!P0 SYNCS.PHASECHK.TRANS64 P0, [R7+URZ], R4 ;  /* 0x00000004070085a7 */ /* 0x000e64000800007f */
[----:B-1----:R-:W-:Y:S05]  /*8160*/  @!P0 BRA `(.L_x_182) ;  /* 0xfffffffc00f08947 */ /* 0x002fea000383ffff */
[----:B------:R-:W-:Y:S05]  /*8170*/  BRA `(.L_x_194) ;  /* 0xfffffff800ec7947 */ /* 0x000fea000383ffff */
.L_x_183:
[----:B0-----:R0:W1:Y:S02]  /*8180*/  SYNCS.PHASECHK.TRANS64.TRYWAIT P0, [R8+URZ], R5 ;  /* 0x00000005080075a7 */ /* 0x001064000800017f */
[----:B-1----:R-:W-:Y:S05]  /*8190*/  @!P0 NANOSLEEP.SYNCS 0x989680 ;  /* 0x009896800000895d */ /* 0x002fea0003900000 */
[----:B------:R-:W1:Y:S02]  /*81a0*/  @!P0 SYNCS.PHASECHK.TRANS64 P0, [R8+URZ], R5 ;  /* 0x00000005080085a7 */ /* 0x000e64000800007f */
[----:B-1----:R-:W-:Y:S05]  /*81b0*/  @!P0 BRA `(.L_x_183) ;  /* 0xfffffffc00f08947 */ /* 0x002fea000383ffff */
[----:B------:R-:W-:Y:S05]  /*81c0*/  BRA `(.L_x_195) ;  /* 0xfffffff800fc7947 */ /* 0x000fea000383ffff */
.L_x_184:
[----:B0-----:R0:W1:Y:S02]  /*81d0*/  SYNCS.PHASECHK.TRANS64.TRYWAIT P0, [R9+URZ], R4 ;  /* 0x00000004090075a7 */ /* 0x001064000800017f */
[----:B-1----:R-:W-:Y:S05]  /*81e0*/  @!P0 NANOSLEEP.SYNCS 0x989680 ;  /* 0x009896800000895d */ /* 0x002fea0003900000 */
[----:B------:R-:W1:Y:S02]  /*81f0*/  @!P0 SYNCS.PHASECHK.TRANS64 P0, [R9+URZ], R4 ;  /* 0x00000004090085a7 */ /* 0x000e64000800007f */
[----:B-1----:R-:W-:Y:S05]  /*8200*/  @!P0 BRA `(.L_x_184) ;  /* 0xfffffffc00f08947 */ /* 0x002fea000383ffff */
[----:B------:R-:W-:Y:S05]  /*8210*/  BRA `(.L_x_196) ;  /* 0xfffffffc000c7947 */ /* 0x000fea000383ffff */
.L_x_185:
[----:B0-----:R0:W1:Y:S02]  /*8220*/  SYNCS.PHASECHK.TRANS64.TRYWAIT P0, [R6+URZ], R5 ;  /* 0x00000005060075a7 */ /* 0x001064000800017f */
[----:B-1----:R-:W-:Y:S05]  /*8230*/  @!P0 NANOSLEEP.SYNCS 0x989680 ;  /* 0x009896800000895d */ /* 0x002fea0003900000 */
[----:B------:R-:W1:Y:S02]  /*8240*/  @!P0 SYNCS.PHASECHK.TRANS64 P0, [R6+URZ], R5 ;  /* 0x00000005060085a7 */ /* 0x000e64000800007f */
[----:B-1----:R-:W-:Y:S05]  /*8250*/  @!P0 BRA `(.L_x_185) ;  /* 0xfffffffc00f08947 */ /* 0x002fea000383ffff */
[----:B------:R-:W-:Y:S05]  /*8260*/  BRA `(.L_x_197) ;  /* 0xfffffffc00147947 */ /* 0x000fea000383ffff */
.L_x_198:
[----:B------:R-:W-:-:S00]  /*8270*/  BRA `(.L_x_198) ;  /* 0xfffffffc00fc7947 */ /* 0x000fc0000383ffff */
[----:B------:R-:W-:-:S00]  /*8280*/  NOP ;  /* 0x0000000000007918 */ /* 0x000fc00000000000 */
[----:B------:R-:W-:-:S00]  /*8290*/  NOP ;  /* 0x0000000000007918 */ /* 0x000fc00000000000 */
[----:B------:R-:W-:-:S00]  /*82a0*/  NOP ;  /* 0x0000000000007918 */ /* 0x000fc00000000000 */
[----:B------:R-:W-:-:S00]  /*82b0*/  NOP ;  /* 0x0000000000007918 */ /* 0x000fc00000000000 */
[----:B------:R-:W-:-:S00]  /*82c0*/  NOP ;  /* 0x0000000000007918 */ /* 0x000fc00000000000 */
[----:B------:R-:W-:-:S00]  /*82d0*/  NOP ;  /* 0x0000000000007918 */ /* 0x000fc00000000000 */
[----:B------:R-:W-:-:S00]  /*82e0*/  NOP ;  /* 0x0000000000007918 */ /* 0x000fc00000000000 */
[----:B------:R-:W-:-:S00]  /*82f0*/  NOP ;  /* 0x0000000000007918 */ /* 0x000fc00000000000 */
.L_x_199:


//--------------------- .nv.global.init           --------------------------
	.section	.nv.global.init,"aw",@progbits
.nv.global.init:
	.type		$str$22,@object
	.size		$str$22,($str$23 - $str$22)
$str$22:
        /*0000*/ 	.byte	0x6b, 0x5f, 0x74, 0x69, 0x6c, 0x65, 0x5f, 0x63, 0x6f, 0x75, 0x6e, 0x74, 0x20, 0x3e, 0x3d, 0x20
        /*0010*/ 	.byte	0x31, 0x00
	.type		$str$23,@object
	.size		$str$23,(__unnamed_1 - $str$23)
$str$23:
        /*0012*/ 	.byte	0x2f, 0x74, 0x6d, 0x70, 0x2f, 0x63, 0x75, 0x74, 0x6c, 0x61, 0x73, 0x73, 0x5f, 0x73, 0x77, 0x65
        /*0022*/ 	.byte	0x65, 0x70, 0x5f, 0x73, 0x72, 0x63, 0x2f, 0x69, 0x6e, 0x63, 0x6c, 0x75, 0x64, 0x65, 0x2f, 0x63
        /*0032*/ 	.byte	0x75, 0x74, 0x6c, 0x61, 0x73, 0x73, 0x2f, 0x67, 0x65, 0x6d, 0x6d, 0x2f, 0x63, 0x6f, 0x6c, 0x6c
        /*0042*/ 	.byte	0x65, 0x63, 0x74, 0x69, 0x76, 0x65, 0x2f, 0x73, 0x6d, 0x39, 0x30, 0x5f, 0x6d, 0x6d, 0x61, 0x5f
        /*0052*/ 	.byte	0x74, 0x6d, 0x61, 0x5f, 0x67, 0x6d, 0x6d, 0x61, 0x5f, 0x73, 0x73, 0x5f, 0x77, 0x61, 0x72, 0x70
        /*0062*/ 	.byte	0x73, 0x70, 0x65, 0x63, 0x69, 0x61, 0x6c, 0x69, 0x7a, 0x65, 0x64, 0x2e, 0x68, 0x70, 0x70, 0x00
	.type		__unnamed_1,@object
	.size		__unnamed_1,(.L_0 - __unnamed_1)
__unnamed_1:
        /*0072*/ 	.byte	0x76, 0x6f, 0x69, 0x64, 0x20, 0x63, 0x75, 0x74, 0x6c, 0x61, 0x73, 0x73, 0x3a, 0x3a, 0x67, 0x65
        /* <DEDUP_REMOVED lines=181> */
        /*0bd2*/ 	.byte	0x64, 0x65, 0x6e, 0x74, 0x69, 0x74, 0x79, 0x5d, 0x00
.L_0:


//--------------------- .nv.shared._ZN7cutlass13device_kernelINS_4gemm6kernel13GemmUniversalIN4cute5tupleIJiiiiEEENS1_10collective13CollectiveMmaINS1_34MainloopSm90TmaGmmaWarpSpecializedILi5ENS5_IJNS4_1CILi2EEESB_NSA_ILi1EEEEEENS1_35KernelTmaWarpSpecializedCooperativeEEENS5_IJNSA_ILi128EEESG_NSA_ILi64EEEEEENS_10bfloat16_tENS5_IJlSC_lEEESJ_SK_NS4_8TiledMMAINS4_8MMA_AtomIJNS4_4SM904GMMA28MMA_64x128x16_F32BF16BF16_SSILNSO_5MajorE0ELSQ_0ELNSO_7ScaleInE1ELSR_1EEEEEENS4_6LayoutINS5_IJSB_SC_SC_EEENS5_IJSC_NSA_ILi0EEESW_EEEEENS5_IJNS4_10UnderscoreESZ_SZ_EEEEENS4_23SM90_TMA_LOAD_MULTICASTENS4_14ComposedLayoutINS4_7SwizzleILi3ELi4ELi3EEENS4_18smem_ptr_flag_bitsILi16EEENSU_INS5_IJNSA_ILi8EEESH_EEENS5_IJSH_SC_EEEEEEEvNS4_8identityES12_S1C_vS1D_EENS_8epilogue10collective6detail29Sm90TmaWarpSpecializedAdapterINS1G_15DefaultEpilogueISJ_SK_SK_NS1F_6thread17LinearCombinationISJ_Li1EffLNS1K_9ScaleType4KindE0ELNS_15FloatRoundStyleE2ESJ_EENS1_15EpilogueDefaultEEEEEvvEEEEvNT_6ParamsE --------------------------
	.section	.nv.shared._ZN7cutlass13device_kernelINS_4gemm6kernel13GemmUniversalIN4cute5tupleIJiiiiEEENS1_10collective13CollectiveMmaINS1_34MainloopSm90TmaGmmaWarpSpecializedILi5ENS5_IJNS4_1CILi2EEESB_NSA_ILi1EEEEEENS1_35KernelTmaWarpSpecializedCooperativeEEENS5_IJNSA_ILi128EEESG_NSA_ILi64EEEEEENS_10bfloat16_tENS5_IJlSC_lEEESJ_SK_NS4_8TiledMMAINS4_8MMA_AtomIJNS4_4SM904GMMA28MMA_64x128x16_F32BF16BF16_SSILNSO_5MajorE0ELSQ_0ELNSO_7ScaleInE1ELSR_1EEEEEENS4_6LayoutINS5_IJSB_SC_SC_EEENS5_IJSC_NSA_ILi0EEESW_EEEEENS5_IJNS4_10UnderscoreESZ_SZ_EEEEENS4_23SM90_TMA_LOAD_MULTICASTENS4_14ComposedLayoutINS4_7SwizzleILi3ELi4ELi3EEENS4_18smem_ptr_flag_bitsILi16EEENSU_INS5_IJNSA_ILi8EEESH_EEENS5_IJSH_SC_EEEEEEEvNS4_8identityES12_S1C_vS1D_EENS_8epilogue10collective6detail29Sm90TmaWarpSpecializedAdapterINS1G_15DefaultEpilogueISJ_SK_SK_NS1F_6thread17LinearCombinationISJ_Li1EffLNS1K_9ScaleType4KindE0ELNS_15FloatRoundStyleE2ESJ_EENS1_15EpilogueDefaultEEEEEvvEEEEvNT_6ParamsE,"aw",@nobits
	.sectionflags	@""
	.align	16
	.zero		1024


//--------------------- .nv.shared.reserved.0     --------------------------
	.section	.nv.shared.reserved.0,"aw",@nobits
	.weak		__nv_reservedSMEM_offset_0_alias
	.size		__nv_reservedSMEM_offset_0_alias, 0, 0
	.other		__nv_reservedSMEM_offset_0_alias,@"STO_CUDA_RESERVED_SHARED STV_DEFAULT"
__nv_reservedSMEM_offset_0_alias:
	.zero		0


//--------------------- .nv.global                --------------------------
	.section	.nv.global,"aw",@nobits
.nv.global:
	.type		_ZN39_INTERNAL_ceb9c8da_4_k_cu_5e60e721_39304cute1_E,@object
	.size		_ZN39_INTERNAL_ceb9c8da_4_k_cu_5e60e721_39304cute1_E,(_ZN39_INTERNAL_ceb9c8da_4_k_cu_5e60e721_39304cuda3std3__45__cpo6cbeginE - _ZN39_INTERNAL_ceb9c8da_4_k_cu_5e60e721_39304cute1_E)
_ZN39_INTERNAL_ceb9c8da_4_k_cu_5e60e721_39304cute1_E:
	.zero		1
	.type		_ZN39_INTERNAL_ceb9c8da_4_k_cu_5e60e721_39304cuda3std3__45__cpo6cbeginE,@object
	.size		_ZN39_INTERNAL_ceb9c8da_4_k_cu_5e60e721_39304cuda3std3__45__cpo6cbeginE,(_ZN39_INTERNAL_ceb9c8da_4_k_cu_5e60e721_39304cuda3std3__48in_placeE - _ZN39_INTERNAL_ceb9c8da_4_k_cu_5e60e721_39304cuda3std3__45__cpo6cbeginE)
_ZN39_INTERNAL_ceb9c8da_4_k_cu_5e60e721_39304cuda3std3__45__cpo6cbeginE:
	.zero		1
	.type		_ZN39_INTERNAL_ceb9c8da_4_k_cu_5e60e721_39304cuda3std3__48in_placeE,@object
	.size		_ZN39_INTERNAL_ceb9c8da_4_k_cu_5e60e721_39304cuda3std3__48in_placeE,(_ZN39_INTERNAL_ceb9c8da_4_k_cu_5e60e721_39304cuda3std6ranges3__45__cpo9iter_moveE - _ZN39_INTERNAL_ceb9c8da_4_k_cu_5e60e721_39304cuda3std3__48in_placeE)
_ZN39_INTERNAL_ceb9c8da_4_k_cu_5e60e721_39304cuda3std3__48in_placeE:
	.zero		1
	.type		_ZN39_INTERNAL_ceb9c8da_4_k_cu_5e60e721_39304cuda3std6ranges3__45__cpo9iter_moveE,@object
	.size		_ZN39_INTERNAL_ceb9c8da_4_k_cu_5e60e721_39304cuda3std6ranges3__45__cpo9iter_moveE,(_ZN39_INTERNAL_ceb9c8da_4_k_cu_5e60e721_39304cuda3std3__45__cpo5beginE - _ZN39_INTERNAL_ceb9c8da_4_k_cu_5e60e721_39304cuda3std6ranges3__45__cpo9iter_moveE)
_ZN39_INTERNAL_ceb9c8da_4_k_cu_5e60e721_39304cuda3std6ranges3__45__cpo9iter_moveE:
	.zero		1
	.type		_ZN39_INTERNAL_ceb9c8da_4_k_cu_5e60e721_39304cuda3std3__45__cpo5beginE,@object
	.size		_ZN39_INTERNAL_ceb9c8da_4_k_cu_5e60e721_39304cuda3std3__45__cpo5beginE,(_ZN39_INTERNAL_ceb9c8da_4_k_cu_5e60e721_39304cuda3std3__441_GLOBAL__N__ceb9c8da_4_k_cu_5e60e721_39306ignoreE - _ZN39_INTERNAL_ceb9c8da_4_k_cu_5e60e721_39304cuda3std3__45__cpo5beginE)
_ZN39_INTERNAL_ceb9c8da_4_k_cu_5e60e721_39304cuda3std3__45__cpo5beginE:
	.zero		1
	.type		_ZN39_INTERNAL_ceb9c8da_4_k_cu_5e60e721_39304cuda3std3__441_GLOBAL__N__ceb9c8da_4_k_cu_5e60e721_39306ignoreE,@object
	.size		_ZN39_INTERNAL_ceb9c8da_4_k_cu_5e60e721_39304cuda3std3__441_GLOBAL__N__ceb9c8da_4_k_cu_5e60e721_39306ignoreE,(_ZN39_INTERNAL_ceb9c8da_4_k_cu_5e60e721_39304cute7productE - _ZN39_INTERNAL_ceb9c8da_4_k_cu_5e60e721_39304cuda3std3__441_GLOBAL__N__ceb9c8da_4_k_cu_5e60e721_39306ignoreE)
_ZN39_INTERNAL_ceb9c8da_4_k_cu_5e60e721_39304cuda3std3__441_GLOBAL__N__ceb9c8da_4_k_cu_5e60e721_39306ignoreE:
	.zero		1
	.type		_ZN39_INTERNAL_ceb9c8da_4_k_cu_5e60e721_39304cute7productE,@object
	.size		_ZN39_INTERNAL_ceb9c8da_4_k_cu_5e60e721_39304cute7productE,(_ZN39_INTERNAL_ceb9c8da_4_k_cu_5e60e721_39304cuda3std3__45__cpo3endE - _ZN39_INTERNAL_ceb9c8da_4_k_cu_5e60e721_39304cute7productE)
_ZN39_INTERNAL_ceb9c8da_4_k_cu_5e60e721_39304cute7productE:
	.zero		1
	.type		_ZN39_INTERNAL_ceb9c8da_4_k_cu_5e60e721_39304cuda3std3__45__cpo3endE,@object
	.size		_ZN39_INTERNAL_ceb9c8da_4_k_cu_5e60e721_39304cuda3std3__45__cpo3endE,(_ZN39_INTERNAL_ceb9c8da_4_k_cu_5e60e721_39304cuda3std3__419piecewise_constructE - _ZN39_INTERNAL_ceb9c8da_4_k_cu_5e60e721_39304cuda3std3__45__cpo3endE)
_ZN39_INTERNAL_ceb9c8da_4_k_cu_5e60e721_39304cuda3std3__45__cpo3endE:
	.zero		1
	.type		_ZN39_INTERNAL_ceb9c8da_4_k_cu_5e60e721_39304cuda3std3__419piecewise_constructE,@object
	.size		_ZN39_INTERNAL_ceb9c8da_4_k_cu_5e60e721_39304cuda3std3__419piecewise_constructE,(_ZN39_INTERNAL_ceb9c8da_4_k_cu_5e60e721_39304cuda3std3__45__cpo4cendE - _ZN39_INTERNAL_ceb9c8da_4_k_cu_5e60e721_39304cuda3std3__419piecewise_constructE)
_ZN39_INTERNAL_ceb9c8da_4_k_cu_5e60e721_39304cuda3std3__419piecewise_constructE:
	.zero		1
	.type		_ZN39_INTERNAL_ceb9c8da_4_k_cu_5e60e721_39304cuda3std3__45__cpo4cendE,@object
	.size		_ZN39_INTERNAL_ceb9c8da_4_k_cu_5e60e721_39304cuda3std3__45__cpo4cendE,(_ZN39_INTERNAL_ceb9c8da_4_k_cu_5e60e721_39304cuda3std6ranges3__45__cpo4swapE - _ZN39_INTERNAL_ceb9c8da_4_k_cu_5e60e721_39304cuda3std3__45__cpo4cendE)
_ZN39_INTERNAL_ceb9c8da_4_k_cu_5e60e721_39304cuda3std3__45__cpo4cendE:
	.zero		1
	.type		_ZN39_INTERNAL_ceb9c8da_4_k_cu_5e60e721_39304cuda3std6ranges3__45__cpo4swapE,@object
	.size		_ZN39_INTERNAL_ceb9c8da_4_k_cu_5e60e721_39304cuda3std6ranges3__45__cpo4swapE,(.L_8 - _ZN39_INTERNAL_ceb9c8da_4_k_cu_5e60e721_39304cuda3std6ranges3__45__cpo4swapE)
_ZN39_INTERNAL_ceb9c8da_4_k_cu_5e60e721_39304cuda3std6ranges3__45__cpo4swapE:
	.zero		1
.L_8:


//--------------------- .nv.constant0._ZN7cutlass13device_kernelINS_4gemm6kernel13GemmUniversalIN4cute5tupleIJiiiiEEENS1_10collective13CollectiveMmaINS1_34MainloopSm90TmaGmmaWarpSpecializedILi5ENS5_IJNS4_1CILi2EEESB_NSA_ILi1EEEEEENS1_35KernelTmaWarpSpecializedCooperativeEEENS5_IJNSA_ILi128EEESG_NSA_ILi64EEEEEENS_10bfloat16_tENS5_IJlSC_lEEESJ_SK_NS4_8TiledMMAINS4_8MMA_AtomIJNS4_4SM904GMMA28MMA_64x128x16_F32BF16BF16_SSILNSO_5MajorE0ELSQ_0ELNSO_7ScaleInE1ELSR_1EEEEEENS4_6LayoutINS5_IJSB_SC_SC_EEENS5_IJSC_NSA_ILi0EEESW_EEEEENS5_IJNS4_10UnderscoreESZ_SZ_EEEEENS4_23SM90_TMA_LOAD_MULTICASTENS4_14ComposedLayoutINS4_7SwizzleILi3ELi4ELi3EEENS4_18smem_ptr_flag_bitsILi16EEENSU_INS5_IJNSA_ILi8EEESH_EEENS5_IJSH_SC_EEEEEEEvNS4_8identityES12_S1C_vS1D_EENS_8epilogue10collective6detail29Sm90TmaWarpSpecializedAdapterINS1G_15DefaultEpilogueISJ_SK_SK_NS1F_6thread17LinearCombinationISJ_Li1EffLNS1K_9ScaleType4KindE0ELNS_15FloatRoundStyleE2ESJ_EENS1_15EpilogueDefaultEEEEEvvEEEEvNT_6ParamsE --------------------------
	.section	.nv.constant0._ZN7cutlass13device_kernelINS_4gemm6kernel13GemmUniversalIN4cute5tupleIJiiiiEEENS1_10collective13CollectiveMmaINS1_34MainloopSm90TmaGmmaWarpSpecializedILi5ENS5_IJNS4_1CILi2EEESB_NSA_ILi1EEEEEENS1_35KernelTmaWarpSpecializedCooperativeEEENS5_IJNSA_ILi128EEESG_NSA_ILi64EEEEEENS_10bfloat16_tENS5_IJlSC_lEEESJ_SK_NS4_8TiledMMAINS4_8MMA_AtomIJNS4_4SM904GMMA28MMA_64x128x16_F32BF16BF16_SSILNSO_5MajorE0ELSQ_0ELNSO_7ScaleInE1ELSR_1EEEEEENS4_6LayoutINS5_IJSB_SC_SC_EEENS5_IJSC_NSA_ILi0EEESW_EEEEENS5_IJNS4_10UnderscoreESZ_SZ_EEEEENS4_23SM90_TMA_LOAD_MULTICASTENS4_14ComposedLayoutINS4_7SwizzleILi3ELi4ELi3EEENS4_18smem_ptr_flag_bitsILi16EEENSU_INS5_IJNSA_ILi8EEESH_EEENS5_IJSH_SC_EEEEEEEvNS4_8identityES12_S1C_vS1D_EENS_8epilogue10collective6detail29Sm90TmaWarpSpecializedAdapterINS1G_15DefaultEpilogueISJ_SK_SK_NS1F_6thread17LinearCombinationISJ_Li1EffLNS1K_9ScaleType4KindE0ELNS_15FloatRoundStyleE2ESJ_EENS1_15EpilogueDefaultEEEEEvvEEEEvNT_6ParamsE,"a",@progbits
	.sectionflags	@""
	.align	4
.nv.constant0._ZN7cutlass13device_kernelINS_4gemm6kernel13GemmUniversalIN4cute5tupleIJiiiiEEENS1_10collective13CollectiveMmaINS1_34MainloopSm90TmaGmmaWarpSpecializedILi5ENS5_IJNS4_1CILi2EEESB_NSA_ILi1EEEEEENS1_35KernelTmaWarpSpecializedCooperativeEEENS5_IJNSA_ILi128EEESG_NSA_ILi64EEEEEENS_10bfloat16_tENS5_IJlSC_lEEESJ_SK_NS4_8TiledMMAINS4_8MMA_AtomIJNS4_4SM904GMMA28MMA_64x128x16_F32BF16BF16_SSILNSO_5MajorE0ELSQ_0ELNSO_7ScaleInE1ELSR_1EEEEEENS4_6LayoutINS5_IJSB_SC_SC_EEENS5_IJSC_NSA_ILi0EEESW_EEEEENS5_IJNS4_10UnderscoreESZ_SZ_EEEEENS4_23SM90_TMA_LOAD_MULTICASTENS4_14ComposedLayoutINS4_7SwizzleILi3ELi4ELi3EEENS4_18smem_ptr_flag_bitsILi16EEENSU_INS5_IJNSA_ILi8EEESH_EEENS5_IJSH_SC_EEEEEEEvNS4_8identityES12_S1C_vS1D_EENS_8epilogue10collective6detail29Sm90TmaWarpSpecializedAdapterINS1G_15DefaultEpilogueISJ_SK_SK_NS1F_6thread17LinearCombinationISJ_Li1EffLNS1K_9ScaleType4KindE0ELNS_15FloatRoundStyleE2ESJ_EENS1_15EpilogueDefaultEEEEEvvEEEEvNT_6ParamsE:
	.zero		1664


//--------------------- SYMBOLS --------------------------

	.type		.nv.reservedSmem.offset0,@object
	.size		.nv.reservedSmem.offset0,0x4
	.type		__assertfail,@function
